	.target	sm_100a

	.elftype	@"ET_EXEC"


//--------------------- .note.nv.tkinfo           --------------------------
	.section	.note.nv.tkinfo,"",@"SHT_NOTE"
	.sectionflags	@"SHF_NOTE_NV_TKINFO"
	.tkinfo
        /*0018*/ 	.word	0x00000002
        /*0030*/ 	.string	""
        /*0030*/ 	.string	"ptxas"
        /*0030*/ 	.string	"Cuda compilation tools, release 13.0, V13.0.88"
        /*0030*/ 	.string	"Build cuda_13.0.r13.0/compiler.36424714_0"
        /*0030*/ 	.string	"-arch sm_100a -m 64 "



//--------------------- .note.nv.cuinfo           --------------------------
	.section	.note.nv.cuinfo,"",@"SHT_NOTE"
	.sectionflags	@"SHF_NOTE_NV_CUINFO"
        /*0018*/ 	.short	0x0002
        /*001a*/ 	.short	0x0064
        /*001c*/ 	.short	0x0082
	.zero		2


//--------------------- .nv.info                  --------------------------
	.section	.nv.info,"",@"SHT_CUDA_INFO"
	.align	4


	//----- nvinfo : EIATTR_REGCOUNT
	.align		4
        /*0000*/ 	.byte	0x04, 0x2f
        /*0002*/ 	.short	(.L_19 - .L_18)
	.align		4
.L_18:
        /*0004*/ 	.word	index@(_ZN7cutlass13device_kernelINS_4gemm6kernel13GemmUniversalIN4cute5tupleIJiiiiEEENS1_10collective13CollectiveMmaINS1_35MainloopSm100TmaUmmaWarpSpecializedILi4ELi2ELi4ENS5_IJNS4_1CILi2EEENSA_ILi1EEESC_EEEEENS5_IJNSA_ILi64EEENSA_ILi112EEENSA_ILi128EEEEEENS_10bfloat16_tENS5_IJlSC_lEEESJ_SK_NS4_8TiledMMAINS4_8MMA_AtomIJNS4_20SM100_MMA_F16BF16_SSISJ_SJ_fLi64ELi112ELNS4_4UMMA5MajorE0ELSP_0ELNSO_7ScaleInE0ELSQ_0EEEEEENS4_6LayoutINS5_IJSC_SC_SC_EEENS5_IJNSA_ILi0EEESV_SV_EEEEENS5_IJNS4_10UnderscoreESY_SY_EEEEENS4_13SM90_TMA_LOADENS4_14ComposedLayoutINS4_7SwizzleILi3ELi4ELi3EEENS4_18smem_ptr_flag_bitsILi16EEENST_INS5_IJNSA_ILi8EEESF_EEENS5_IJSF_SC_EEEEEEEvNS4_8identityENS4_23SM90_TMA_LOAD_MULTICASTES1B_vS1C_EENS_8epilogue10collective18CollectiveEpilogueINS1F_23Sm100TmaWarpSpecializedILi2ELi1ELi56ELb1ELb0EEEJSI_NS5_IJNST_ISF_SC_EENST_ISG_SC_EEEEESJ_SK_SJ_SK_NS1F_6fusion15FusionCallbacksIS1J_NS1N_17LinearCombinationISJ_fSJ_fLNS_15FloatRoundStyleE2EEESI_S1M_JEEENS4_5SM1004TMEM4LOAD26SM100_TMEM_LOAD_16dp256b2xES11_NS12_INS13_ILi1ELi4ELi3EEES16_NST_INS5_IJS17_NSA_ILi16EEEEEENS5_IJS1Y_SC_EEEEEEENS4_17SM75_U32x4_LDSM_NENS4_14SM90_TMA_STOREES22_NS4_17SM90_U32x4_STSM_NENS4_39AutoVectorizingCopyWithAssumedAlignmentILi128EEEEEEvvEEEEvNT_6ParamsE)
        /*0008*/ 	.word	0x0000008c


	//----- nvinfo : EIATTR_FRAME_SIZE
	.align		4
.L_19:
        /*000c*/ 	.byte	0x04, 0x11
        /*000e*/ 	.short	(.L_21 - .L_20)
	.align		4
.L_20:
        /*0010*/ 	.word	index@($__internal_2_$__cuda_sm10x_tcgen05_guardrail_trap_unallocated_columns_being_dealloced)
        /*0014*/ 	.word	0x00000000


	//----- nvinfo : EIATTR_FRAME_SIZE
	.align		4
.L_21:
        /*0018*/ 	.byte	0x04, 0x11
        /*001a*/ 	.short	(.L_23 - .L_22)
	.align		4
.L_22:
        /*001c*/ 	.word	index@($__internal_1_$__cuda_sm10x_tcgen05_guardrail_trap_phase_invalid_during_alloc)
        /*0020*/ 	.word	0x00000000


	//----- nvinfo : EIATTR_FRAME_SIZE
	.align		4
.L_23:
        /*0024*/ 	.byte	0x04, 0x11
        /*0026*/ 	.short	(.L_25 - .L_24)
	.align		4
.L_24:
        /*0028*/ 	.word	index@($__internal_0_$__cuda_sm10x_tcgen05_guardrail_trap_col_being_dealloced_not_returned_by_alloc)
        /*002c*/ 	.word	0x00000000


	//----- nvinfo : EIATTR_FRAME_SIZE
	.align		4
.L_25:
        /*0030*/ 	.byte	0x04, 0x11
        /*0032*/ 	.short	(.L_27 - .L_26)
	.align		4
.L_26:
        /*0034*/ 	.word	index@(_ZN7cutlass13device_kernelINS_4gemm6kernel13GemmUniversalIN4cute5tupleIJiiiiEEENS1_10collective13CollectiveMmaINS1_35MainloopSm100TmaUmmaWarpSpecializedILi4ELi2ELi4ENS5_IJNS4_1CILi2EEENSA_ILi1EEESC_EEEEENS5_IJNSA_ILi64EEENSA_ILi112EEENSA_ILi128EEEEEENS_10bfloat16_tENS5_IJlSC_lEEESJ_SK_NS4_8TiledMMAINS4_8MMA_AtomIJNS4_20SM100_MMA_F16BF16_SSISJ_SJ_fLi64ELi112ELNS4_4UMMA5MajorE0ELSP_0ELNSO_7ScaleInE0ELSQ_0EEEEEENS4_6LayoutINS5_IJSC_SC_SC_EEENS5_IJNSA_ILi0EEESV_SV_EEEEENS5_IJNS4_10UnderscoreESY_SY_EEEEENS4_13SM90_TMA_LOADENS4_14ComposedLayoutINS4_7SwizzleILi3ELi4ELi3EEENS4_18smem_ptr_flag_bitsILi16EEENST_INS5_IJNSA_ILi8EEESF_EEENS5_IJSF_SC_EEEEEEEvNS4_8identityENS4_23SM90_TMA_LOAD_MULTICASTES1B_vS1C_EENS_8epilogue10collective18CollectiveEpilogueINS1F_23Sm100TmaWarpSpecializedILi2ELi1ELi56ELb1ELb0EEEJSI_NS5_IJNST_ISF_SC_EENST_ISG_SC_EEEEESJ_SK_SJ_SK_NS1F_6fusion15FusionCallbacksIS1J_NS1N_17LinearCombinationISJ_fSJ_fLNS_15FloatRoundStyleE2EEESI_S1M_JEEENS4_5SM1004TMEM4LOAD26SM100_TMEM_LOAD_16dp256b2xES11_NS12_INS13_ILi1ELi4ELi3EEES16_NST_INS5_IJS17_NSA_ILi16EEEEEENS5_IJS1Y_SC_EEEEEEENS4_17SM75_U32x4_LDSM_NENS4_14SM90_TMA_STOREES22_NS4_17SM90_U32x4_STSM_NENS4_39AutoVectorizingCopyWithAssumedAlignmentILi128EEEEEEvvEEEEvNT_6ParamsE)
        /*0038*/ 	.word	0x00000000


	//----- nvinfo : EIATTR_MIN_STACK_SIZE
	.align		4
.L_27:
        /*003c*/ 	.byte	0x04, 0x12
        /*003e*/ 	.short	(.L_29 - .L_28)
	.align		4
.L_28:
        /*0040*/ 	.word	index@(_ZN7cutlass13device_kernelINS_4gemm6kernel13GemmUniversalIN4cute5tupleIJiiiiEEENS1_10collective13CollectiveMmaINS1_35MainloopSm100TmaUmmaWarpSpecializedILi4ELi2ELi4ENS5_IJNS4_1CILi2EEENSA_ILi1EEESC_EEEEENS5_IJNSA_ILi64EEENSA_ILi112EEENSA_ILi128EEEEEENS_10bfloat16_tENS5_IJlSC_lEEESJ_SK_NS4_8TiledMMAINS4_8MMA_AtomIJNS4_20SM100_MMA_F16BF16_SSISJ_SJ_fLi64ELi112ELNS4_4UMMA5MajorE0ELSP_0ELNSO_7ScaleInE0ELSQ_0EEEEEENS4_6LayoutINS5_IJSC_SC_SC_EEENS5_IJNSA_ILi0EEESV_SV_EEEEENS5_IJNS4_10UnderscoreESY_SY_EEEEENS4_13SM90_TMA_LOADENS4_14ComposedLayoutINS4_7SwizzleILi3ELi4ELi3EEENS4_18smem_ptr_flag_bitsILi16EEENST_INS5_IJNSA_ILi8EEESF_EEENS5_IJSF_SC_EEEEEEEvNS4_8identityENS4_23SM90_TMA_LOAD_MULTICASTES1B_vS1C_EENS_8epilogue10collective18CollectiveEpilogueINS1F_23Sm100TmaWarpSpecializedILi2ELi1ELi56ELb1ELb0EEEJSI_NS5_IJNST_ISF_SC_EENST_ISG_SC_EEEEESJ_SK_SJ_SK_NS1F_6fusion15FusionCallbacksIS1J_NS1N_17LinearCombinationISJ_fSJ_fLNS_15FloatRoundStyleE2EEESI_S1M_JEEENS4_5SM1004TMEM4LOAD26SM100_TMEM_LOAD_16dp256b2xES11_NS12_INS13_ILi1ELi4ELi3EEES16_NST_INS5_IJS17_NSA_ILi16EEEEEENS5_IJS1Y_SC_EEEEEEENS4_17SM75_U32x4_LDSM_NENS4_14SM90_TMA_STOREES22_NS4_17SM90_U32x4_STSM_NENS4_39AutoVectorizingCopyWithAssumedAlignmentILi128EEEEEEvvEEEEvNT_6ParamsE)
        /*0044*/ 	.word	0x00000000
.L_29:


//--------------------- .nv.compat                --------------------------
	.section	.nv.compat,"",@"SHT_CUDA_COMPAT_INFO"
	.align	4
        /*0000*/ 	.byte	0x02, 0x09, 0x01, 0x00, 0x02, 0x02, 0x02, 0x00, 0x02, 0x05, 0x05, 0x00, 0x03, 0x07, 0x01, 0x01
        /*0010*/ 	.byte	0x02, 0x03, 0x01, 0x00, 0x02, 0x06, 0x01, 0x00, 0x04, 0x0b, 0x08, 0x00, 0x09, 0x00, 0x00, 0x00
        /*0020*/ 	.byte	0x00, 0x00, 0x00, 0x00


//--------------------- .nv.info._ZN7cutlass13device_kernelINS_4gemm6kernel13GemmUniversalIN4cute5tupleIJiiiiEEENS1_10collective13CollectiveMmaINS1_35MainloopSm100TmaUmmaWarpSpecializedILi4ELi2ELi4ENS5_IJNS4_1CILi2EEENSA_ILi1EEESC_EEEEENS5_IJNSA_ILi64EEENSA_ILi112EEENSA_ILi128EEEEEENS_10bfloat16_tENS5_IJlSC_lEEESJ_SK_NS4_8TiledMMAINS4_8MMA_AtomIJNS4_20SM100_MMA_F16BF16_SSISJ_SJ_fLi64ELi112ELNS4_4UMMA5MajorE0ELSP_0ELNSO_7ScaleInE0ELSQ_0EEEEEENS4_6LayoutINS5_IJSC_SC_SC_EEENS5_IJNSA_ILi0EEESV_SV_EEEEENS5_IJNS4_10UnderscoreESY_SY_EEEEENS4_13SM90_TMA_LOADENS4_14ComposedLayoutINS4_7SwizzleILi3ELi4ELi3EEENS4_18smem_ptr_flag_bitsILi16EEENST_INS5_IJNSA_ILi8EEESF_EEENS5_IJSF_SC_EEEEEEEvNS4_8identityENS4_23SM90_TMA_LOAD_MULTICASTES1B_vS1C_EENS_8epilogue10collective18CollectiveEpilogueINS1F_23Sm100TmaWarpSpecializedILi2ELi1ELi56ELb1ELb0EEEJSI_NS5_IJNST_ISF_SC_EENST_ISG_SC_EEEEESJ_SK_SJ_SK_NS1F_6fusion15FusionCallbacksIS1J_NS1N_17LinearCombinationISJ_fSJ_fLNS_15FloatRoundStyleE2EEESI_S1M_JEEENS4_5SM1004TMEM4LOAD26SM100_TMEM_LOAD_16dp256b2xES11_NS12_INS13_ILi1ELi4ELi3EEES16_NST_INS5_IJS17_NSA_ILi16EEEEEENS5_IJS1Y_SC_EEEEEEENS4_17SM75_U32x4_LDSM_NENS4_14SM90_TMA_STOREES22_NS4_17SM90_U32x4_STSM_NENS4_39AutoVectorizingCopyWithAssumedAlignmentILi128EEEEEEvvEEEEvNT_6ParamsE --------------------------
	.section	.nv.info._ZN7cutlass13device_kernelINS_4gemm6kernel13GemmUniversalIN4cute5tupleIJiiiiEEENS1_10collective13CollectiveMmaINS1_35MainloopSm100TmaUmmaWarpSpecializedILi4ELi2ELi4ENS5_IJNS4_1CILi2EEENSA_ILi1EEESC_EEEEENS5_IJNSA_ILi64EEENSA_ILi112EEENSA_ILi128EEEEEENS_10bfloat16_tENS5_IJlSC_lEEESJ_SK_NS4_8TiledMMAINS4_8MMA_AtomIJNS4_20SM100_MMA_F16BF16_SSISJ_SJ_fLi64ELi112ELNS4_4UMMA5MajorE0ELSP_0ELNSO_7ScaleInE0ELSQ_0EEEEEENS4_6LayoutINS5_IJSC_SC_SC_EEENS5_IJNSA_ILi0EEESV_SV_EEEEENS5_IJNS4_10UnderscoreESY_SY_EEEEENS4_13SM90_TMA_LOADENS4_14ComposedLayoutINS4_7SwizzleILi3ELi4ELi3EEENS4_18smem_ptr_flag_bitsILi16EEENST_INS5_IJNSA_ILi8EEESF_EEENS5_IJSF_SC_EEEEEEEvNS4_8identityENS4_23SM90_TMA_LOAD_MULTICASTES1B_vS1C_EENS_8epilogue10collective18CollectiveEpilogueINS1F_23Sm100TmaWarpSpecializedILi2ELi1ELi56ELb1ELb0EEEJSI_NS5_IJNST_ISF_SC_EENST_ISG_SC_EEEEESJ_SK_SJ_SK_NS1F_6fusion15FusionCallbacksIS1J_NS1N_17LinearCombinationISJ_fSJ_fLNS_15FloatRoundStyleE2EEESI_S1M_JEEENS4_5SM1004TMEM4LOAD26SM100_TMEM_LOAD_16dp256b2xES11_NS12_INS13_ILi1ELi4ELi3EEES16_NST_INS5_IJS17_NSA_ILi16EEEEEENS5_IJS1Y_SC_EEEEEEENS4_17SM75_U32x4_LDSM_NENS4_14SM90_TMA_STOREES22_NS4_17SM90_U32x4_STSM_NENS4_39AutoVectorizingCopyWithAssumedAlignmentILi128EEEEEEvvEEEEvNT_6ParamsE,"",@"SHT_CUDA_INFO"
	.sectionflags	@""
	.align	4


	//----- nvinfo : EIATTR_CUDA_API_VERSION
	.align		4
        /*0000*/ 	.byte	0x04, 0x37
        /*0002*/ 	.short	(.L_31 - .L_30)
.L_30:
        /*0004*/ 	.word	0x00000082


	//----- nvinfo : EIATTR_KPARAM_INFO
	.align		4
.L_31:
        /*0008*/ 	.byte	0x04, 0x17
        /*000a*/ 	.short	(.L_33 - .L_32)
.L_32:
        /*000c*/ 	.word	0x00000000
        /*0010*/ 	.short	0x0000
        /*0012*/ 	.short	0x0000
        /*0014*/ 	.byte	0x00, 0xf0, 0x01, 0x20


	//----- nvinfo : EIATTR_AT_ENTRY_FRAGMENTS
	.align		4
.L_33:
        /*0018*/ 	.byte	0x04, 0x4f
        /*001a*/ 	.short	(.L_35 - .L_34)


	//   ....[0]....
.L_34:
        /*001c*/ 	.word	0x00000006


	//----- nvinfo : EIATTR_RESERVED_SMEM_USED
	.align		4
.L_35:
        /*0020*/ 	.byte	0x01, 0x41
	.zero		2


	//----- nvinfo : EIATTR_SPARSE_MMA_MASK
	.align		4
        /*0024*/ 	.byte	0x03, 0x50
        /*0026*/ 	.short	0x0000


	//----- nvinfo : EIATTR_TCGEN05_1CTA_USED
	.align		4
        /*0028*/ 	.byte	0x01, 0x51
	.zero		2


	//----- nvinfo : EIATTR_MAXREG_COUNT
	.align		4
        /*002c*/ 	.byte	0x03, 0x1b
        /*002e*/ 	.short	0x00ff


	//----- nvinfo : EIATTR_NUM_BARRIERS
	.align		4
        /*0030*/ 	.byte	0x02, 0x4c
        /*0032*/ 	.byte	0x07
	.zero		1


	//----- nvinfo : EIATTR_EXTERNS
	.align		4
        /*0034*/ 	.byte	0x04, 0x0f
        /*0036*/ 	.short	(.L_37 - .L_36)


	//   ....[0]....
	.align		4
.L_36:
        /*0038*/ 	.word	index@(__assertfail)


	//----- nvinfo : EIATTR_MERCURY_ISA_VERSION
	.align		4
.L_37:
        /*003c*/ 	.byte	0x03, 0x5f
        /*003e*/ 	.short	0x0101


	//----- nvinfo : EIATTR_INT_WARP_WIDE_INSTR_OFFSETS
	.align		4
        /*0040*/ 	.byte	0x04, 0x31
        /*0042*/ 	.short	(.L_39 - .L_38)


	//   ....[0]....
.L_38:
        /*0044*/ 	.word	0x00003f60


	//   ....[1]....
        /*0048*/ 	.word	0x00003f90


	//   ....[2]....
        /*004c*/ 	.word	0x00003fb0


	//   ....[3]....
        /*0050*/ 	.word	0x00004bc0


	//   ....[4]....
        /*0054*/ 	.word	0x00004bd0


	//   ....[5]....
        /*0058*/ 	.word	0x00004d90


	//   ....[6]....
        /*005c*/ 	.word	0x00004db0


	//   ....[7]....
        /*0060*/ 	.word	0x00004dd0


	//   ....[8]....
        /*0064*/ 	.word	0x00004df0


	//   ....[9]....
        /*0068*/ 	.word	0x00004e90


	//   ....[10]....
        /*006c*/ 	.word	0x00004ef0


	//----- nvinfo : EIATTR_COOP_GROUP_MASK_REGIDS
	.align		4
.L_39:
        /*0070*/ 	.byte	0x04, 0x29
        /*0072*/ 	.short	(.L_41 - .L_40)


	//   ....[0]....
.L_40:
        /*0074*/ 	.word	0xffffffff


	//   ....[1]....
        /*0078*/ 	.word	0xffffffff


	//   ....[2]....
        /*007c*/ 	.word	0xffffffff


	//   ....[3]....
        /*0080*/ 	.word	0xffffffff


	//   ....[4]....
        /*0084*/ 	.word	0xffffffff


	//   ....[5]....
        /*0088*/ 	.word	0xffffffff


	//   ....[6]....
        /*008c*/ 	.word	0xffffffff


	//   ....[7]....
        /*0090*/ 	.word	0xffffffff


	//   ....[8]....
        /*0094*/ 	.word	0xffffffff


	//   ....[9]....
        /*0098*/ 	.word	0xffffffff


	//   ....[10]....
        /*009c*/ 	.word	0xffffffff


	//   ....[11]....
        /*00a0*/ 	.word	0xffffffff


	//   ....[12]....
        /*00a4*/ 	.word	0xffffffff


	//   ....[13]....
        /*00a8*/ 	.word	0xffffffff


	//----- nvinfo : EIATTR_COOP_GROUP_INSTR_OFFSETS
	.align		4
.L_41:
        /*00ac*/ 	.byte	0x04, 0x28
        /*00ae*/ 	.short	(.L_43 - .L_42)


	//   ....[0]....
.L_42:
        /*00b0*/ 	.word	0x00000080


	//   ....[1]....
        /*00b4*/ 	.word	0x000004e0


	//   ....[2]....
        /*00b8*/ 	.word	0x00000680


	//   ....[3]....
        /*00bc*/ 	.word	0x000007e0


	//   ....[4]....
        /*00c0*/ 	.word	0x000008e0


	//   ....[5]....
        /*00c4*/ 	.word	0x00000a50


	//   ....[6]....
        /*00c8*/ 	.word	0x00000bf0


	//   ....[7]....
        /*00cc*/ 	.word	0x00000da0


	//   ....[8]....
        /*00d0*/ 	.word	0x00002100


	//   ....[9]....
        /*00d4*/ 	.word	0x00002fa0


	//   ....[10]....
        /*00d8*/ 	.word	0x000031b0


	//   ....[11]....
        /*00dc*/ 	.word	0x000031e0


	//   ....[12]....
        /*00e0*/ 	.word	0x00003e40


	//   ....[13]....
        /*00e4*/ 	.word	0x00004070


	//----- nvinfo : EIATTR_VRC_CTA_INIT_COUNT
	.align		4
.L_43:
        /*00e8*/ 	.byte	0x02, 0x4a
        /*00ea*/ 	.byte	0x80
	.zero		1


	//----- nvinfo : EIATTR_SYSCALL_OFFSETS
	.align		4
        /*00ec*/ 	.byte	0x04, 0x46
        /*00ee*/ 	.short	(.L_45 - .L_44)


	//   ....[0]....
.L_44:
        /*00f0*/ 	.word	0x00005a80


	//   ....[1]....
        /*00f4*/ 	.word	0x00005b70


	//   ....[2]....
        /*00f8*/ 	.word	0x00006430


	//   ....[3]....
        /*00fc*/ 	.word	0x000065a0


	//   ....[4]....
        /*0100*/ 	.word	0x00006710


	//   ....[5]....
        /*0104*/ 	.word	0x00006880


	//   ....[6]....
        /*0108*/ 	.word	0x000069f0


	//   ....[7]....
        /*010c*/ 	.word	0x00006b60


	//   ....[8]....
        /*0110*/ 	.word	0x00006cd0


	//----- nvinfo : EIATTR_MBARRIER_INSTR_OFFSETS
	.align		4
.L_45:
        /*0114*/ 	.byte	0x04, 0x39
        /*0116*/ 	.short	(.L_47 - .L_46)


	//   ....[0]....
.L_46:
        /*0118*/ 	.word	0x000005f0
        /*011c*/ 	.word	0x000000ff
        /*0120*/ 	.word	0x00000000
        /*0124*/ 	.short	0x0100
        /*0126*/ 	.byte	0x04
	.zero		1


	//   ....[1]....
        /*0128*/ 	.word	0x00000600
        /*012c*/ 	.word	0x000000ff
        /*0130*/ 	.word	0x00000020
        /*0134*/ 	.short	0x0100
        /*0136*/ 	.byte	0x04
	.zero		1


	//   ....[2]....
        /*0138*/ 	.word	0x00000610
        /*013c*/ 	.word	0x000000ff
        /*0140*/ 	.word	0x00000008
        /*0144*/ 	.short	0x0100
        /*0146*/ 	.byte	0x04
	.zero		1


	//   ....[3]....
        /*0148*/ 	.word	0x00000620
        /*014c*/ 	.word	0x000000ff
        /*0150*/ 	.word	0x00000028
        /*0154*/ 	.short	0x0100
        /*0156*/ 	.byte	0x04
	.zero		1


	//   ....[4]....
        /*0158*/ 	.word	0x00000630
        /*015c*/ 	.word	0x000000ff
        /*0160*/ 	.word	0x00000010
        /*0164*/ 	.short	0x0100
        /*0166*/ 	.byte	0x04
	.zero		1


	//   ....[5]....
        /*0168*/ 	.word	0x00000640
        /*016c*/ 	.word	0x000000ff
        /*0170*/ 	.word	0x00000030
        /*0174*/ 	.short	0x0100
        /*0176*/ 	.byte	0x04
	.zero		1


	//   ....[6]....
        /*0178*/ 	.word	0x00000650
        /*017c*/ 	.word	0x000000ff
        /*0180*/ 	.word	0x00000018
        /*0184*/ 	.short	0x0100
        /*0186*/ 	.byte	0x04
	.zero		1


	//   ....[7]....
        /*0188*/ 	.word	0x00000660
        /*018c*/ 	.word	0x000000ff
        /*0190*/ 	.word	0x00000038
        /*0194*/ 	.short	0x0100
        /*0196*/ 	.byte	0x04
	.zero		1


	//   ....[8]....
        /*0198*/ 	.word	0x00000790
        /*019c*/ 	.word	0x000000ff
        /*01a0*/ 	.word	0x00000040
        /*01a4*/ 	.short	0x0100
        /*01a6*/ 	.byte	0x04
	.zero		1


	//   ....[9]....
        /*01a8*/ 	.word	0x000007a0
        /*01ac*/ 	.word	0x000000ff
        /*01b0*/ 	.word	0x00000050
        /*01b4*/ 	.short	0x0100
        /*01b6*/ 	.byte	0x04
	.zero		1


	//   ....[10]....
        /*01b8*/ 	.word	0x000007b0
        /*01bc*/ 	.word	0x000000ff
        /*01c0*/ 	.word	0x00000048
        /*01c4*/ 	.short	0x0100
        /*01c6*/ 	.byte	0x04
	.zero		1


	//   ....[11]....
        /*01c8*/ 	.word	0x000007c0
        /*01cc*/ 	.word	0x000000ff
        /*01d0*/ 	.word	0x00000058
        /*01d4*/ 	.short	0x0100
        /*01d6*/ 	.byte	0x04
	.zero		1


	//   ....[12]....
        /*01d8*/ 	.word	0x000008b0
        /*01dc*/ 	.word	0x000000ff
        /*01e0*/ 	.word	0x00000060
        /*01e4*/ 	.short	0x0100
        /*01e6*/ 	.byte	0x06
	.zero		1


	//   ....[13]....
        /*01e8*/ 	.word	0x000008c0
        /*01ec*/ 	.word	0x000000ff
        /*01f0*/ 	.word	0x00000068
        /*01f4*/ 	.short	0x0100
        /*01f6*/ 	.byte	0x06
	.zero		1


	//   ....[14]....
        /*01f8*/ 	.word	0x00000a00
        /*01fc*/ 	.word	0x000000ff
        /*0200*/ 	.word	0x00000070
        /*0204*/ 	.short	0x0100
        /*0206*/ 	.byte	0x06
	.zero		1


	//   ....[15]....
        /*0208*/ 	.word	0x00000a10
        /*020c*/ 	.word	0x000000ff
        /*0210*/ 	.word	0x00000080
        /*0214*/ 	.short	0x0100
        /*0216*/ 	.byte	0x06
	.zero		1


	//   ....[16]....
        /*0218*/ 	.word	0x00000a20
        /*021c*/ 	.word	0x000000ff
        /*0220*/ 	.word	0x00000078
        /*0224*/ 	.short	0x0100
        /*0226*/ 	.byte	0x06
	.zero		1


	//   ....[17]....
        /*0228*/ 	.word	0x00000a30
        /*022c*/ 	.word	0x000000ff
        /*0230*/ 	.word	0x00000088
        /*0234*/ 	.short	0x0100
        /*0236*/ 	.byte	0x06
	.zero		1


	//   ....[18]....
        /*0238*/ 	.word	0x00000b60
        /*023c*/ 	.word	0x000000ff
        /*0240*/ 	.word	0x00000090
        /*0244*/ 	.short	0x0100
        /*0246*/ 	.byte	0x04
	.zero		1


	//   ....[19]....
        /*0248*/ 	.word	0x00000b70
        /*024c*/ 	.word	0x000000ff
        /*0250*/ 	.word	0x000000b0
        /*0254*/ 	.short	0x0100
        /*0256*/ 	.byte	0x04
	.zero		1


	//   ....[20]....
        /*0258*/ 	.word	0x00000b80
        /*025c*/ 	.word	0x000000ff
        /*0260*/ 	.word	0x00000098
        /*0264*/ 	.short	0x0100
        /*0266*/ 	.byte	0x04
	.zero		1


	//   ....[21]....
        /*0268*/ 	.word	0x00000b90
        /*026c*/ 	.word	0x000000ff
        /*0270*/ 	.word	0x000000b8
        /*0274*/ 	.short	0x0100
        /*0276*/ 	.byte	0x04
	.zero		1


	//   ....[22]....
        /*0278*/ 	.word	0x00000ba0
        /*027c*/ 	.word	0x000000ff
        /*0280*/ 	.word	0x000000a0
        /*0284*/ 	.short	0x0100
        /*0286*/ 	.byte	0x04
	.zero		1


	//   ....[23]....
        /*0288*/ 	.word	0x00000bb0
        /*028c*/ 	.word	0x000000ff
        /*0290*/ 	.word	0x000000c0
        /*0294*/ 	.short	0x0100
        /*0296*/ 	.byte	0x04
	.zero		1


	//   ....[24]....
        /*0298*/ 	.word	0x00000bc0
        /*029c*/ 	.word	0x000000ff
        /*02a0*/ 	.word	0x000000a8
        /*02a4*/ 	.short	0x0100
        /*02a6*/ 	.byte	0x04
	.zero		1


	//   ....[25]....
        /*02a8*/ 	.word	0x00000bd0
        /*02ac*/ 	.word	0x000000ff
        /*02b0*/ 	.word	0x000000c8
        /*02b4*/ 	.short	0x0100
        /*02b6*/ 	.byte	0x04
	.zero		1


	//   ....[26]....
        /*02b8*/ 	.word	0x00000cc0
        /*02bc*/ 	.word	0x000000ff
        /*02c0*/ 	.word	0x000000d0
        /*02c4*/ 	.short	0x0100
        /*02c6*/ 	.byte	0x04
	.zero		1


	//   ....[27]....
        /*02c8*/ 	.word	0x00000cd0
        /*02cc*/ 	.word	0x000000ff
        /*02d0*/ 	.word	0x000000e0
        /*02d4*/ 	.short	0x0100
        /*02d6*/ 	.byte	0x04
	.zero		1


	//   ....[28]....
        /*02d8*/ 	.word	0x00000ce0
        /*02dc*/ 	.word	0x000000ff
        /*02e0*/ 	.word	0x000000d8
        /*02e4*/ 	.short	0x0100
        /*02e6*/ 	.byte	0x04
	.zero		1


	//   ....[29]....
        /*02e8*/ 	.word	0x00000cf0
        /*02ec*/ 	.word	0x000000ff
        /*02f0*/ 	.word	0x000000e8
        /*02f4*/ 	.short	0x0100
        /*02f6*/ 	.byte	0x04
	.zero		1


	//   ....[30]....
        /*02f8*/ 	.word	0x00001800
        /*02fc*/ 	.word	0x00000000
        /*0300*/ 	.word	0x000000e0
        /*0304*/ 	.short	0x010a
        /*0306*/ 	.byte	0xff
	.zero		1


	//   ....[31]....
        /*0308*/ 	.word	0x00001830
        /*030c*/ 	.word	0x00000000
        /*0310*/ 	.word	0x000000d0
        /*0314*/ 	.short	0x0101
        /*0316*/ 	.byte	0xff
	.zero		1


	//   ....[32]....
        /*0318*/ 	.word	0x00001900
        /*031c*/ 	.word	0x000000ff
        /*0320*/ 	.word	0x00000020
        /*0324*/ 	.short	0x010a
        /*0326*/ 	.byte	0x05
	.zero		1


	//   ....[33]....
        /*0328*/ 	.word	0x00001980
        /*032c*/ 	.word	0x000000ff
        /*0330*/ 	.word	0x00000020
        /*0334*/ 	.short	0x010a
        /*0336*/ 	.byte	0x21
	.zero		1


	//   ....[34]....
        /*0338*/ 	.word	0x00001b10
        /*033c*/ 	.word	0x000000ff
        /*0340*/ 	.word	0x00000020
        /*0344*/ 	.short	0x010a
        /*0346*/ 	.byte	0x05
	.zero		1


	//   ....[35]....
        /*0348*/ 	.word	0x00001d00
        /*034c*/ 	.word	0x000000ff
        /*0350*/ 	.word	0x00000068
        /*0354*/ 	.short	0x0101
        /*0356*/ 	.byte	0x0d
	.zero		1


	//   ....[36]....
        /*0358*/ 	.word	0x00001d20
        /*035c*/ 	.word	0x000000ff
        /*0360*/ 	.word	0x00000020
        /*0364*/ 	.short	0x010a
        /*0366*/ 	.byte	0x05
	.zero		1


	//   ....[37]....
        /*0368*/ 	.word	0x00001da0
        /*036c*/ 	.word	0x000000ff
        /*0370*/ 	.word	0x00000020
        /*0374*/ 	.short	0x010a
        /*0376*/ 	.byte	0x21
	.zero		1


	//   ....[38]....
        /*0378*/ 	.word	0x00001f30
        /*037c*/ 	.word	0x000000ff
        /*0380*/ 	.word	0x00000020
        /*0384*/ 	.short	0x010a
        /*0386*/ 	.byte	0x05
	.zero		1


	//   ....[39]....
        /*0388*/ 	.word	0x00002130
        /*038c*/ 	.word	0x00000003
        /*0390*/ 	.word	0x00000070
        /*0394*/ 	.short	0x010a
        /*0396*/ 	.byte	0xff
	.zero		1


	//   ....[40]....
        /*0398*/ 	.word	0x00002280
        /*039c*/ 	.word	0x00000000
        /*03a0*/ 	.word	0x00000000
        /*03a4*/ 	.short	0x0101
        /*03a6*/ 	.byte	0xff
	.zero		1


	//   ....[41]....
        /*03a8*/ 	.word	0x00002820
        /*03ac*/ 	.word	0x000000ff
        /*03b0*/ 	.word	0x00000000
        /*03b4*/ 	.short	0x010a
        /*03b6*/ 	.byte	0x04
	.zero		1


	//   ....[42]....
        /*03b8*/ 	.word	0x000028b0
        /*03bc*/ 	.word	0x000000ff
        /*03c0*/ 	.word	0x00000000
        /*03c4*/ 	.short	0x010a
        /*03c6*/ 	.byte	0x05
	.zero		1


	//   ....[43]....
        /*03c8*/ 	.word	0x00002940
        /*03cc*/ 	.word	0x000000ff
        /*03d0*/ 	.word	0x00000000
        /*03d4*/ 	.short	0x010a
        /*03d6*/ 	.byte	0x05
	.zero		1


	//   ....[44]....
        /*03d8*/ 	.word	0x000029e0
        /*03dc*/ 	.word	0x00000000
        /*03e0*/ 	.word	0x00000000
        /*03e4*/ 	.short	0x010a
        /*03e6*/ 	.byte	0xff
	.zero		1


	//   ....[45]....
        /*03e8*/ 	.word	0x00002b00
        /*03ec*/ 	.word	0x00000002
        /*03f0*/ 	.word	0x000000d0
        /*03f4*/ 	.short	0x010a
        /*03f6*/ 	.byte	0xff
	.zero		1


	//   ....[46]....
        /*03f8*/ 	.word	0x00002b70
        /*03fc*/ 	.word	0x00000002
        /*0400*/ 	.word	0x00000000
        /*0404*/ 	.short	0x0101
        /*0406*/ 	.byte	0xff
	.zero		1


	//   ....[47]....
        /*0408*/ 	.word	0x00002b90
        /*040c*/ 	.word	0x000000ff
        /*0410*/ 	.word	0x00000080
        /*0414*/ 	.short	0x010a
        /*0416*/ 	.byte	0x04
	.zero		1


	//   ....[48]....
        /*0418*/ 	.word	0x00002cb0
        /*041c*/ 	.word	0x00000002
        /*0420*/ 	.word	0x00000070
        /*0424*/ 	.short	0x010a
        /*0426*/ 	.byte	0xff
	.zero		1


	//   ....[49]....
        /*0428*/ 	.word	0x00002db0
        /*042c*/ 	.word	0x00000002
        /*0430*/ 	.word	0x00000000
        /*0434*/ 	.short	0x0101
        /*0436*/ 	.byte	0xff
	.zero		1


	//   ....[50]....
        /*0438*/ 	.word	0x00002e40
        /*043c*/ 	.word	0x000000ff
        /*0440*/ 	.word	0x00000080
        /*0444*/ 	.short	0x0106
        /*0446*/ 	.byte	0x04
	.zero		1


	//   ....[51]....
        /*0448*/ 	.word	0x00002e60
        /*044c*/ 	.word	0x000000ff
        /*0450*/ 	.word	0x00000080
        /*0454*/ 	.short	0x010a
        /*0456*/ 	.byte	0x04
	.zero		1


	//   ....[52]....
        /*0458*/ 	.word	0x00002ef0
        /*045c*/ 	.word	0x000000ff
        /*0460*/ 	.word	0x00000080
        /*0464*/ 	.short	0x0106
        /*0466*/ 	.byte	0x06
	.zero		1


	//   ....[53]....
        /*0468*/ 	.word	0x00002f30
        /*046c*/ 	.word	0x00000000
        /*0470*/ 	.word	0x00000080
        /*0474*/ 	.short	0x010a
        /*0476*/ 	.byte	0xff
	.zero		1


	//   ....[54]....
        /*0478*/ 	.word	0x00003500
        /*047c*/ 	.word	0x00000000
        /*0480*/ 	.word	0x00000070
        /*0484*/ 	.short	0x010a
        /*0486*/ 	.byte	0xff
	.zero		1


	//   ....[55]....
        /*0488*/ 	.word	0x00003600
        /*048c*/ 	.word	0x00000003
        /*0490*/ 	.word	0x00000000
        /*0494*/ 	.short	0x0101
        /*0496*/ 	.byte	0xff
	.zero		1


	//   ....[56]....
        /*0498*/ 	.word	0x00003610
        /*049c*/ 	.word	0x000000ff
        /*04a0*/ 	.word	0x00000000
        /*04a4*/ 	.short	0x010a
        /*04a6*/ 	.byte	0x05
	.zero		1


	//   ....[57]....
        /*04a8*/ 	.word	0x00003690
        /*04ac*/ 	.word	0x000000ff
        /*04b0*/ 	.word	0x000000b0
        /*04b4*/ 	.short	0x010a
        /*04b6*/ 	.byte	0x2f
	.zero		1


	//   ....[58]....
        /*04b8*/ 	.word	0x00003760
        /*04bc*/ 	.word	0x000000ff
        /*04c0*/ 	.word	0x00000000
        /*04c4*/ 	.short	0x010a
        /*04c6*/ 	.byte	0x07
	.zero		1


	//   ....[59]....
        /*04c8*/ 	.word	0x000038a0
        /*04cc*/ 	.word	0x000000ff
        /*04d0*/ 	.word	0x00000000
        /*04d4*/ 	.short	0x010a
        /*04d6*/ 	.byte	0x06
	.zero		1


	//   ....[60]....
        /*04d8*/ 	.word	0x00003c70
        /*04dc*/ 	.word	0x000000ff
        /*04e0*/ 	.word	0x00000000
        /*04e4*/ 	.short	0x010a
        /*04e6*/ 	.byte	0x04
	.zero		1


	//   ....[61]....
        /*04e8*/ 	.word	0x00003d00
        /*04ec*/ 	.word	0x000000ff
        /*04f0*/ 	.word	0x00000000
        /*04f4*/ 	.short	0x010a
        /*04f6*/ 	.byte	0x05
	.zero		1


	//   ....[62]....
        /*04f8*/ 	.word	0x00003d90
        /*04fc*/ 	.word	0x000000ff
        /*0500*/ 	.word	0x00000000
        /*0504*/ 	.short	0x010a
        /*0506*/ 	.byte	0x05
	.zero		1


	//   ....[63]....
        /*0508*/ 	.word	0x00003e20
        /*050c*/ 	.word	0x000000ff
        /*0510*/ 	.word	0x00000000
        /*0514*/ 	.short	0x010a
        /*0516*/ 	.byte	0x04
	.zero		1


	//   ....[64]....
        /*0518*/ 	.word	0x00004300
        /*051c*/ 	.word	0x00000003
        /*0520*/ 	.word	0x00000070
        /*0524*/ 	.short	0x010a
        /*0526*/ 	.byte	0xff
	.zero		1


	//   ....[65]....
        /*0528*/ 	.word	0x00004470
        /*052c*/ 	.word	0x00000000
        /*0530*/ 	.word	0x00000000
        /*0534*/ 	.short	0x0101
        /*0536*/ 	.byte	0xff
	.zero		1


	//   ....[66]....
        /*0538*/ 	.word	0x00004920
        /*053c*/ 	.word	0x000000ff
        /*0540*/ 	.word	0x00000068
        /*0544*/ 	.short	0x010a
        /*0546*/ 	.byte	0x06
	.zero		1


	//   ....[67]....
        /*0548*/ 	.word	0x00004af0
        /*054c*/ 	.word	0x000000ff
        /*0550*/ 	.word	0x00000050
        /*0554*/ 	.short	0x010a
        /*0556*/ 	.byte	0x07
	.zero		1


	//   ....[68]....
        /*0558*/ 	.word	0x00004f30
        /*055c*/ 	.word	0x000000ff
        /*0560*/ 	.word	0x00000040
        /*0564*/ 	.short	0x010b
        /*0566*/ 	.byte	0x07
	.zero		1


	//   ....[69]....
        /*0568*/ 	.word	0x00004f40
        /*056c*/ 	.word	0x000000ff
        /*0570*/ 	.word	0x00000000
        /*0574*/ 	.short	0x0101
        /*0576*/ 	.byte	0x04
	.zero		1


	//   ....[70]....
        /*0578*/ 	.word	0x00004f90
        /*057c*/ 	.word	0x000000ff
        /*0580*/ 	.word	0x00000000
        /*0584*/ 	.short	0x010a
        /*0586*/ 	.byte	0x04
	.zero		1


	//   ....[71]....
        /*0588*/ 	.word	0x00005030
        /*058c*/ 	.word	0x00000000
        /*0590*/ 	.word	0x00000000
        /*0594*/ 	.short	0x010a
        /*0596*/ 	.byte	0xff
	.zero		1


	//   ....[72]....
        /*0598*/ 	.word	0x00005340
        /*059c*/ 	.word	0x00000008
        /*05a0*/ 	.word	0x00000070
        /*05a4*/ 	.short	0x010a
        /*05a6*/ 	.byte	0xff
	.zero		1


	//   ....[73]....
        /*05a8*/ 	.word	0x000054c0
        /*05ac*/ 	.word	0x00000000
        /*05b0*/ 	.word	0x00000000
        /*05b4*/ 	.short	0x0101
        /*05b6*/ 	.byte	0xff
	.zero		1


	//   ....[74]....
        /*05b8*/ 	.word	0x00005f80
        /*05bc*/ 	.word	0x00000000
        /*05c0*/ 	.word	0x00000040
        /*05c4*/ 	.short	0x010a
        /*05c6*/ 	.byte	0xff
	.zero		1


	//   ....[75]....
        /*05c8*/ 	.word	0x00005fa0
        /*05cc*/ 	.word	0x00000011
        /*05d0*/ 	.word	0x00000090
        /*05d4*/ 	.short	0x010a
        /*05d6*/ 	.byte	0xff
	.zero		1


	//   ....[76]....
        /*05d8*/ 	.word	0x000060a0
        /*05dc*/ 	.word	0x00000000
        /*05e0*/ 	.word	0x00000040
        /*05e4*/ 	.short	0x010a
        /*05e6*/ 	.byte	0xff
	.zero		1


	//   ....[77]....
        /*05e8*/ 	.word	0x00006310
        /*05ec*/ 	.word	0x00000011
        /*05f0*/ 	.word	0x00000090
        /*05f4*/ 	.short	0x010a
        /*05f6*/ 	.byte	0xff
	.zero		1


	//   ....[78]....
        /*05f8*/ 	.word	0x00006f30
        /*05fc*/ 	.word	0x000000ff
        /*0600*/ 	.word	0x00000000
        /*0604*/ 	.short	0x0101
        /*0606*/ 	.byte	0x04
	.zero		1


	//   ....[79]....
        /*0608*/ 	.word	0x00007e60
        /*060c*/ 	.word	0x00000000
        /*0610*/ 	.word	0x00000000
        /*0614*/ 	.short	0x0101
        /*0616*/ 	.byte	0xff
	.zero		1


	//   ....[80]....
        /*0618*/ 	.word	0x00008100
        /*061c*/ 	.word	0x00000000
        /*0620*/ 	.word	0x000000e0
        /*0624*/ 	.short	0x010a
        /*0626*/ 	.byte	0xff
	.zero		1


	//   ....[81]....
        /*0628*/ 	.word	0x00008160
        /*062c*/ 	.word	0x00000000
        /*0630*/ 	.word	0x00000020
        /*0634*/ 	.short	0x010a
        /*0636*/ 	.byte	0xff
	.zero		1


	//   ....[82]....
        /*0638*/ 	.word	0x000081c0
        /*063c*/ 	.word	0x00000000
        /*0640*/ 	.word	0x00000020
        /*0644*/ 	.short	0x010a
        /*0646*/ 	.byte	0xff
	.zero		1


	//   ....[83]....
        /*0648*/ 	.word	0x00008210
        /*064c*/ 	.word	0x00000003
        /*0650*/ 	.word	0x00000070
        /*0654*/ 	.short	0x010a
        /*0656*/ 	.byte	0xff
	.zero		1


	//   ....[84]....
        /*0658*/ 	.word	0x00008270
        /*065c*/ 	.word	0x00000000
        /*0660*/ 	.word	0x00000000
        /*0664*/ 	.short	0x010a
        /*0666*/ 	.byte	0xff
	.zero		1


	//   ....[85]....
        /*0668*/ 	.word	0x000082d0
        /*066c*/ 	.word	0x00000000
        /*0670*/ 	.word	0x00000000
        /*0674*/ 	.short	0x010a
        /*0676*/ 	.byte	0xff
	.zero		1


	//   ....[86]....
        /*0678*/ 	.word	0x00008330
        /*067c*/ 	.word	0x00000000
        /*0680*/ 	.word	0x00000000
        /*0684*/ 	.short	0x010a
        /*0686*/ 	.byte	0xff
	.zero		1


	//   ....[87]....
        /*0688*/ 	.word	0x00008380
        /*068c*/ 	.word	0x00000002
        /*0690*/ 	.word	0x000000d0
        /*0694*/ 	.short	0x010a
        /*0696*/ 	.byte	0xff
	.zero		1


	//   ....[88]....
        /*0698*/ 	.word	0x000083e0
        /*069c*/ 	.word	0x00000002
        /*06a0*/ 	.word	0x00000080
        /*06a4*/ 	.short	0x010a
        /*06a6*/ 	.byte	0xff
	.zero		1


	//   ....[89]....
        /*06a8*/ 	.word	0x00008430
        /*06ac*/ 	.word	0x00000002
        /*06b0*/ 	.word	0x00000070
        /*06b4*/ 	.short	0x010a
        /*06b6*/ 	.byte	0xff
	.zero		1


	//   ....[90]....
        /*06b8*/ 	.word	0x00008490
        /*06bc*/ 	.word	0x00000000
        /*06c0*/ 	.word	0x00000080
        /*06c4*/ 	.short	0x010a
        /*06c6*/ 	.byte	0xff
	.zero		1


	//   ....[91]....
        /*06c8*/ 	.word	0x000084e0
        /*06cc*/ 	.word	0x00000000
        /*06d0*/ 	.word	0x00000070
        /*06d4*/ 	.short	0x010a
        /*06d6*/ 	.byte	0xff
	.zero		1


	//   ....[92]....
        /*06d8*/ 	.word	0x00008540
        /*06dc*/ 	.word	0x00000002
        /*06e0*/ 	.word	0x000000b0
        /*06e4*/ 	.short	0x010a
        /*06e6*/ 	.byte	0xff
	.zero		1


	//   ....[93]....
        /*06e8*/ 	.word	0x000085a0
        /*06ec*/ 	.word	0x00000000
        /*06f0*/ 	.word	0x00000000
        /*06f4*/ 	.short	0x010a
        /*06f6*/ 	.byte	0xff
	.zero		1


	//   ....[94]....
        /*06f8*/ 	.word	0x00008600
        /*06fc*/ 	.word	0x00000000
        /*0700*/ 	.word	0x00000000
        /*0704*/ 	.short	0x010a
        /*0706*/ 	.byte	0xff
	.zero		1


	//   ....[95]....
        /*0708*/ 	.word	0x00008660
        /*070c*/ 	.word	0x00000000
        /*0710*/ 	.word	0x00000000
        /*0714*/ 	.short	0x010a
        /*0716*/ 	.byte	0xff
	.zero		1


	//   ....[96]....
        /*0718*/ 	.word	0x000086c0
        /*071c*/ 	.word	0x00000000
        /*0720*/ 	.word	0x00000000
        /*0724*/ 	.short	0x010a
        /*0726*/ 	.byte	0xff
	.zero		1


	//   ....[97]....
        /*0728*/ 	.word	0x00008720
        /*072c*/ 	.word	0x00000000
        /*0730*/ 	.word	0x00000000
        /*0734*/ 	.short	0x010a
        /*0736*/ 	.byte	0xff
	.zero		1


	//   ....[98]....
        /*0738*/ 	.word	0x00008770
        /*073c*/ 	.word	0x00000003
        /*0740*/ 	.word	0x00000070
        /*0744*/ 	.short	0x010a
        /*0746*/ 	.byte	0xff
	.zero		1


	//   ....[99]....
        /*0748*/ 	.word	0x000087d0
        /*074c*/ 	.word	0x00000000
        /*0750*/ 	.word	0x00000068
        /*0754*/ 	.short	0x010a
        /*0756*/ 	.byte	0xff
	.zero		1


	//   ....[100]....
        /*0758*/ 	.word	0x00008830
        /*075c*/ 	.word	0x00000002
        /*0760*/ 	.word	0x00000050
        /*0764*/ 	.short	0x010a
        /*0766*/ 	.byte	0xff
	.zero		1


	//   ....[101]....
        /*0768*/ 	.word	0x00008890
        /*076c*/ 	.word	0x00000000
        /*0770*/ 	.word	0x00000000
        /*0774*/ 	.short	0x010a
        /*0776*/ 	.byte	0xff
	.zero		1


	//   ....[102]....
        /*0778*/ 	.word	0x000088e0
        /*077c*/ 	.word	0x00000008
        /*0780*/ 	.word	0x00000070
        /*0784*/ 	.short	0x010a
        /*0786*/ 	.byte	0xff
	.zero		1


	//   ....[103]....
        /*0788*/ 	.word	0x00008930
        /*078c*/ 	.word	0x00000000
        /*0790*/ 	.word	0x00000040
        /*0794*/ 	.short	0x010a
        /*0796*/ 	.byte	0xff
	.zero		1


	//   ....[104]....
        /*0798*/ 	.word	0x00008980
        /*079c*/ 	.word	0x00000011
        /*07a0*/ 	.word	0x00000090
        /*07a4*/ 	.short	0x010a
        /*07a6*/ 	.byte	0xff
	.zero		1


	//----- nvinfo : EIATTR_NUM_MBARRIERS
	.align		4
.L_47:
        /*07a8*/ 	.byte	0x03, 0x38
        /*07aa*/ 	.short	0x001e


	//----- nvinfo : EIATTR_EXIT_INSTR_OFFSETS
	.align		4
        /*07ac*/ 	.byte	0x04, 0x1c
        /*07ae*/ 	.short	(.L_49 - .L_48)


	//   ....[0]....
.L_48:
        /*07b0*/ 	.word	0x00002a10


	//   ....[1]....
        /*07b4*/ 	.word	0x00002f00


	//   ....[2]....
        /*07b8*/ 	.word	0x00002f60


	//   ....[3]....
        /*07bc*/ 	.word	0x00004080


	//   ....[4]....
        /*07c0*/ 	.word	0x00005060


	//   ....[5]....
        /*07c4*/ 	.word	0x000050a0


	//   ....[6]....
        /*07c8*/ 	.word	0x00008010


	//   ....[7]....
        /*07cc*/ 	.word	0x00008090


	//   ....[8]....
        /*07d0*/ 	.word	0x000080c0


	//   ....[9]....
        /*07d4*/ 	.word	0x000080f0


	//----- nvinfo : EIATTR_MAX_THREADS
	.align		4
.L_49:
        /*07d8*/ 	.byte	0x04, 0x05
        /*07da*/ 	.short	(.L_51 - .L_50)
.L_50:
        /*07dc*/ 	.word	0x00000100
        /*07e0*/ 	.word	0x00000001
        /*07e4*/ 	.word	0x00000001


	//----- nvinfo : EIATTR_CRS_STACK_SIZE
	.align		4
.L_51:
        /*07e8*/ 	.byte	0x04, 0x1e
        /*07ea*/ 	.short	(.L_53 - .L_52)
.L_52:
        /*07ec*/ 	.word	0x00000000


	//----- nvinfo : EIATTR_CBANK_PARAM_SIZE
	.align		4
.L_53:
        /*07f0*/ 	.byte	0x03, 0x19
        /*07f2*/ 	.short	0x0800


	//----- nvinfo : EIATTR_PARAM_CBANK
	.align		4
        /*07f4*/ 	.byte	0x04, 0x0a
        /*07f6*/ 	.short	(.L_55 - .L_54)
	.align		4
.L_54:
        /*07f8*/ 	.word	index@(.nv.constant0._ZN7cutlass13device_kernelINS_4gemm6kernel13GemmUniversalIN4cute5tupleIJiiiiEEENS1_10collective13CollectiveMmaINS1_35MainloopSm100TmaUmmaWarpSpecializedILi4ELi2ELi4ENS5_IJNS4_1CILi2EEENSA_ILi1EEESC_EEEEENS5_IJNSA_ILi64EEENSA_ILi112EEENSA_ILi128EEEEEENS_10bfloat16_tENS5_IJlSC_lEEESJ_SK_NS4_8TiledMMAINS4_8MMA_AtomIJNS4_20SM100_MMA_F16BF16_SSISJ_SJ_fLi64ELi112ELNS4_4UMMA5MajorE0ELSP_0ELNSO_7ScaleInE0ELSQ_0EEEEEENS4_6LayoutINS5_IJSC_SC_SC_EEENS5_IJNSA_ILi0EEESV_SV_EEEEENS5_IJNS4_10UnderscoreESY_SY_EEEEENS4_13SM90_TMA_LOADENS4_14ComposedLayoutINS4_7SwizzleILi3ELi4ELi3EEENS4_18smem_ptr_flag_bitsILi16EEENST_INS5_IJNSA_ILi8EEESF_EEENS5_IJSF_SC_EEEEEEEvNS4_8identityENS4_23SM90_TMA_LOAD_MULTICASTES1B_vS1C_EENS_8epilogue10collective18CollectiveEpilogueINS1F_23Sm100TmaWarpSpecializedILi2ELi1ELi56ELb1ELb0EEEJSI_NS5_IJNST_ISF_SC_EENST_ISG_SC_EEEEESJ_SK_SJ_SK_NS1F_6fusion15FusionCallbacksIS1J_NS1N_17LinearCombinationISJ_fSJ_fLNS_15FloatRoundStyleE2EEESI_S1M_JEEENS4_5SM1004TMEM4LOAD26SM100_TMEM_LOAD_16dp256b2xES11_NS12_INS13_ILi1ELi4ELi3EEES16_NST_INS5_IJS17_NSA_ILi16EEEEEENS5_IJS1Y_SC_EEEEEEENS4_17SM75_U32x4_LDSM_NENS4_14SM90_TMA_STOREES22_NS4_17SM90_U32x4_STSM_NENS4_39AutoVectorizingCopyWithAssumedAlignmentILi128EEEEEEvvEEEEvNT_6ParamsE)
        /*07fc*/ 	.short	0x0380
        /*07fe*/ 	.short	0x0800


	//----- nvinfo : EIATTR_SW_WAR
	.align		4
.L_55:
        /*0800*/ 	.byte	0x04, 0x36
        /*0802*/ 	.short	(.L_57 - .L_56)
.L_56:
        /*0804*/ 	.word	0x00000008
.L_57:


//--------------------- .nv.callgraph             --------------------------
	.section	.nv.callgraph,"",@"SHT_CUDA_CALLGRAPH"
	.align	4
	.sectionentsize	8
	.align		4
        /*0000*/ 	.word	0x00000000
	.align		4
        /*0004*/ 	.word	0xffffffff
	.align		4
        /*0008*/ 	.word	index@(_ZN7cutlass13device_kernelINS_4gemm6kernel13GemmUniversalIN4cute5tupleIJiiiiEEENS1_10collective13CollectiveMmaINS1_35MainloopSm100TmaUmmaWarpSpecializedILi4ELi2ELi4ENS5_IJNS4_1CILi2EEENSA_ILi1EEESC_EEEEENS5_IJNSA_ILi64EEENSA_ILi112EEENSA_ILi128EEEEEENS_10bfloat16_tENS5_IJlSC_lEEESJ_SK_NS4_8TiledMMAINS4_8MMA_AtomIJNS4_20SM100_MMA_F16BF16_SSISJ_SJ_fLi64ELi112ELNS4_4UMMA5MajorE0ELSP_0ELNSO_7ScaleInE0ELSQ_0EEEEEENS4_6LayoutINS5_IJSC_SC_SC_EEENS5_IJNSA_ILi0EEESV_SV_EEEEENS5_IJNS4_10UnderscoreESY_SY_EEEEENS4_13SM90_TMA_LOADENS4_14ComposedLayoutINS4_7SwizzleILi3ELi4ELi3EEENS4_18smem_ptr_flag_bitsILi16EEENST_INS5_IJNSA_ILi8EEESF_EEENS5_IJSF_SC_EEEEEEEvNS4_8identityENS4_23SM90_TMA_LOAD_MULTICASTES1B_vS1C_EENS_8epilogue10collective18CollectiveEpilogueINS1F_23Sm100TmaWarpSpecializedILi2ELi1ELi56ELb1ELb0EEEJSI_NS5_IJNST_ISF_SC_EENST_ISG_SC_EEEEESJ_SK_SJ_SK_NS1F_6fusion15FusionCallbacksIS1J_NS1N_17LinearCombinationISJ_fSJ_fLNS_15FloatRoundStyleE2EEESI_S1M_JEEENS4_5SM1004TMEM4LOAD26SM100_TMEM_LOAD_16dp256b2xES11_NS12_INS13_ILi1ELi4ELi3EEES16_NST_INS5_IJS17_NSA_ILi16EEEEEENS5_IJS1Y_SC_EEEEEEENS4_17SM75_U32x4_LDSM_NENS4_14SM90_TMA_STOREES22_NS4_17SM90_U32x4_STSM_NENS4_39AutoVectorizingCopyWithAssumedAlignmentILi128EEEEEEvvEEEEvNT_6ParamsE)
	.align		4
        /*000c*/ 	.word	index@(__assertfail)
	.align		4
        /*0010*/ 	.word	0x00000000
	.align		4
        /*0014*/ 	.word	0xfffffffe
	.align		4
        /*0018*/ 	.word	0x00000000
	.align		4
        /*001c*/ 	.word	0xfffffffd
	.align		4
        /*0020*/ 	.word	0x00000000
	.align		4
        /*0024*/ 	.word	0xfffffffc


//--------------------- .nv.constant4             --------------------------
	.section	.nv.constant4,"a",@progbits
	.align	8
	.align		8
.nv.constant4:
        /*0000*/ 	.dword	__assertfail
	.align		8
        /*0008*/ 	.dword	__unnamed_1
	.align		8
        /*0010*/ 	.dword	__unnamed_2
	.align		8
        /*0018*/ 	.dword	_ZN40_INTERNAL_2eaf15a0_4_k_cu_5207947c_182294cuda3std3__45__cpo5beginE
	.align		8
        /*0020*/ 	.dword	_ZN40_INTERNAL_2eaf15a0_4_k_cu_5207947c_182294cuda3std3__45__cpo3endE
	.align		8
        /*0028*/ 	.dword	_ZN40_INTERNAL_2eaf15a0_4_k_cu_5207947c_182294cuda3std3__45__cpo6cbeginE
	.align		8
        /*0030*/ 	.dword	_ZN40_INTERNAL_2eaf15a0_4_k_cu_5207947c_182294cuda3std3__45__cpo4cendE
	.align		8
        /*0038*/ 	.dword	_ZN40_INTERNAL_2eaf15a0_4_k_cu_5207947c_182294cuda3std3__442_GLOBAL__N__2eaf15a0_4_k_cu_5207947c_182296ignoreE
	.align		8
        /*0040*/ 	.dword	_ZN40_INTERNAL_2eaf15a0_4_k_cu_5207947c_182294cuda3std3__419piecewise_constructE
	.align		8
        /*0048*/ 	.dword	_ZN40_INTERNAL_2eaf15a0_4_k_cu_5207947c_182294cuda3std3__48in_placeE
	.align		8
        /*0050*/ 	.dword	_ZN40_INTERNAL_2eaf15a0_4_k_cu_5207947c_182294cuda3std6ranges3__45__cpo4swapE
	.align		8
        /*0058*/ 	.dword	_ZN40_INTERNAL_2eaf15a0_4_k_cu_5207947c_182294cuda3std6ranges3__45__cpo9iter_moveE
	.align		8
        /*0060*/ 	.dword	_ZN40_INTERNAL_2eaf15a0_4_k_cu_5207947c_182294cute7productE
	.align		8
        /*0068*/ 	.dword	_ZN40_INTERNAL_2eaf15a0_4_k_cu_5207947c_182294cute1_E
	.align		8
        /*0070*/ 	.dword	$str$25
	.align		8
        /*0078*/ 	.dword	$str$26
	.align		8
        /*0080*/ 	.dword	$str$27
	.align		8
        /*0088*/ 	.dword	$str$28


//--------------------- .text._ZN7cutlass13device_kernelINS_4gemm6kernel13GemmUniversalIN4cute5tupleIJiiiiEEENS1_10collective13CollectiveMmaINS1_35MainloopSm100TmaUmmaWarpSpecializedILi4ELi2ELi4ENS5_IJNS4_1CILi2EEENSA_ILi1EEESC_EEEEENS5_IJNSA_ILi64EEENSA_ILi112EEENSA_ILi128EEEEEENS_10bfloat16_tENS5_IJlSC_lEEESJ_SK_NS4_8TiledMMAINS4_8MMA_AtomIJNS4_20SM100_MMA_F16BF16_SSISJ_SJ_fLi64ELi112ELNS4_4UMMA5MajorE0ELSP_0ELNSO_7ScaleInE0ELSQ_0EEEEEENS4_6LayoutINS5_IJSC_SC_SC_EEENS5_IJNSA_ILi0EEESV_SV_EEEEENS5_IJNS4_10UnderscoreESY_SY_EEEEENS4_13SM90_TMA_LOADENS4_14ComposedLayoutINS4_7SwizzleILi3ELi4ELi3EEENS4_18smem_ptr_flag_bitsILi16EEENST_INS5_IJNSA_ILi8EEESF_EEENS5_IJSF_SC_EEEEEEEvNS4_8identityENS4_23SM90_TMA_LOAD_MULTICASTES1B_vS1C_EENS_8epilogue10collective18CollectiveEpilogueINS1F_23Sm100TmaWarpSpecializedILi2ELi1ELi56ELb1ELb0EEEJSI_NS5_IJNST_ISF_SC_EENST_ISG_SC_EEEEESJ_SK_SJ_SK_NS1F_6fusion15FusionCallbacksIS1J_NS1N_17LinearCombinationISJ_fSJ_fLNS_15FloatRoundStyleE2EEESI_S1M_JEEENS4_5SM1004TMEM4LOAD26SM100_TMEM_LOAD_16dp256b2xES11_NS12_INS13_ILi1ELi4ELi3EEES16_NST_INS5_IJS17_NSA_ILi16EEEEEENS5_IJS1Y_SC_EEEEEEENS4_17SM75_U32x4_LDSM_NENS4_14SM90_TMA_STOREES22_NS4_17SM90_U32x4_STSM_NENS4_39AutoVectorizingCopyWithAssumedAlignmentILi128EEEEEEvvEEEEvNT_6ParamsE --------------------------
	.section	.text._ZN7cutlass13device_kernelINS_4gemm6kernel13GemmUniversalIN4cute5tupleIJiiiiEEENS1_10collective13CollectiveMmaINS1_35MainloopSm100TmaUmmaWarpSpecializedILi4ELi2ELi4ENS5_IJNS4_1CILi2EEENSA_ILi1EEESC_EEEEENS5_IJNSA_ILi64EEENSA_ILi112EEENSA_ILi128EEEEEENS_10bfloat16_tENS5_IJlSC_lEEESJ_SK_NS4_8TiledMMAINS4_8MMA_AtomIJNS4_20SM100_MMA_F16BF16_SSISJ_SJ_fLi64ELi112ELNS4_4UMMA5MajorE0ELSP_0ELNSO_7ScaleInE0ELSQ_0EEEEEENS4_6LayoutINS5_IJSC_SC_SC_EEENS5_IJNSA_ILi0EEESV_SV_EEEEENS5_IJNS4_10UnderscoreESY_SY_EEEEENS4_13SM90_TMA_LOADENS4_14ComposedLayoutINS4_7SwizzleILi3ELi4ELi3EEENS4_18smem_ptr_flag_bitsILi16EEENST_INS5_IJNSA_ILi8EEESF_EEENS5_IJSF_SC_EEEEEEEvNS4_8identityENS4_23SM90_TMA_LOAD_MULTICASTES1B_vS1C_EENS_8epilogue10collective18CollectiveEpilogueINS1F_23Sm100TmaWarpSpecializedILi2ELi1ELi56ELb1ELb0EEEJSI_NS5_IJNST_ISF_SC_EENST_ISG_SC_EEEEESJ_SK_SJ_SK_NS1F_6fusion15FusionCallbacksIS1J_NS1N_17LinearCombinationISJ_fSJ_fLNS_15FloatRoundStyleE2EEESI_S1M_JEEENS4_5SM1004TMEM4LOAD26SM100_TMEM_LOAD_16dp256b2xES11_NS12_INS13_ILi1ELi4ELi3EEES16_NST_INS5_IJS17_NSA_ILi16EEEEEENS5_IJS1Y_SC_EEEEEEENS4_17SM75_U32x4_LDSM_NENS4_14SM90_TMA_STOREES22_NS4_17SM90_U32x4_STSM_NENS4_39AutoVectorizingCopyWithAssumedAlignmentILi128EEEEEEvvEEEEvNT_6ParamsE,"ax",@progbits
	.align	128
.text._ZN7cutlass13device_kernelINS_4gemm6kernel13GemmUniversalIN4cute5tupleIJiiiiEEENS1_10collective13CollectiveMmaINS1_35MainloopSm100TmaUmmaWarpSpecializedILi4ELi2ELi4ENS5_IJNS4_1CILi2EEENSA_ILi1EEESC_EEEEENS5_IJNSA_ILi64EEENSA_ILi112EEENSA_ILi128EEEEEENS_10bfloat16_tENS5_IJlSC_lEEESJ_SK_NS4_8TiledMMAINS4_8MMA_AtomIJNS4_20SM100_MMA_F16BF16_SSISJ_SJ_fLi64ELi112ELNS4_4UMMA5MajorE0ELSP_0ELNSO_7ScaleInE0ELSQ_0EEEEEENS4_6LayoutINS5_IJSC_SC_SC_EEENS5_IJNSA_ILi0EEESV_SV_EEEEENS5_IJNS4_10UnderscoreESY_SY_EEEEENS4_13SM90_TMA_LOADENS4_14ComposedLayoutINS4_7SwizzleILi3ELi4ELi3EEENS4_18smem_ptr_flag_bitsILi16EEENST_INS5_IJNSA_ILi8EEESF_EEENS5_IJSF_SC_EEEEEEEvNS4_8identityENS4_23SM90_TMA_LOAD_MULTICASTES1B_vS1C_EENS_8epilogue10collective18CollectiveEpilogueINS1F_23Sm100TmaWarpSpecializedILi2ELi1ELi56ELb1ELb0EEEJSI_NS5_IJNST_ISF_SC_EENST_ISG_SC_EEEEESJ_SK_SJ_SK_NS1F_6fusion15FusionCallbacksIS1J_NS1N_17LinearCombinationISJ_fSJ_fLNS_15FloatRoundStyleE2EEESI_S1M_JEEENS4_5SM1004TMEM4LOAD26SM100_TMEM_LOAD_16dp256b2xES11_NS12_INS13_ILi1ELi4ELi3EEES16_NST_INS5_IJS17_NSA_ILi16EEEEEENS5_IJS1Y_SC_EEEEEEENS4_17SM75_U32x4_LDSM_NENS4_14SM90_TMA_STOREES22_NS4_17SM90_U32x4_STSM_NENS4_39AutoVectorizingCopyWithAssumedAlignmentILi128EEEEEEvvEEEEvNT_6ParamsE:
        .type           _ZN7cutlass13device_kernelINS_4gemm6kernel13GemmUniversalIN4cute5tupleIJiiiiEEENS1_10collective13CollectiveMmaINS1_35MainloopSm100TmaUmmaWarpSpecializedILi4ELi2ELi4ENS5_IJNS4_1CILi2EEENSA_ILi1EEESC_EEEEENS5_IJNSA_ILi64EEENSA_ILi112EEENSA_ILi128EEEEEENS_10bfloat16_tENS5_IJlSC_lEEESJ_SK_NS4_8TiledMMAINS4_8MMA_AtomIJNS4_20SM100_MMA_F16BF16_SSISJ_SJ_fLi64ELi112ELNS4_4UMMA5MajorE0ELSP_0ELNSO_7ScaleInE0ELSQ_0EEEEEENS4_6LayoutINS5_IJSC_SC_SC_EEENS5_IJNSA_ILi0EEESV_SV_EEEEENS5_IJNS4_10UnderscoreESY_SY_EEEEENS4_13SM90_TMA_LOADENS4_14ComposedLayoutINS4_7SwizzleILi3ELi4ELi3EEENS4_18smem_ptr_flag_bitsILi16EEENST_INS5_IJNSA_ILi8EEESF_EEENS5_IJSF_SC_EEEEEEEvNS4_8identityENS4_23SM90_TMA_LOAD_MULTICASTES1B_vS1C_EENS_8epilogue10collective18CollectiveEpilogueINS1F_23Sm100TmaWarpSpecializedILi2ELi1ELi56ELb1ELb0EEEJSI_NS5_IJNST_ISF_SC_EENST_ISG_SC_EEEEESJ_SK_SJ_SK_NS1F_6fusion15FusionCallbacksIS1J_NS1N_17LinearCombinationISJ_fSJ_fLNS_15FloatRoundStyleE2EEESI_S1M_JEEENS4_5SM1004TMEM4LOAD26SM100_TMEM_LOAD_16dp256b2xES11_NS12_INS13_ILi1ELi4ELi3EEES16_NST_INS5_IJS17_NSA_ILi16EEEEEENS5_IJS1Y_SC_EEEEEEENS4_17SM75_U32x4_LDSM_NENS4_14SM90_TMA_STOREES22_NS4_17SM90_U32x4_STSM_NENS4_39AutoVectorizingCopyWithAssumedAlignmentILi128EEEEEEvvEEEEvNT_6ParamsE,@function
        .size           _ZN7cutlass13device_kernelINS_4gemm6kernel13GemmUniversalIN4cute5tupleIJiiiiEEENS1_10collective13CollectiveMmaINS1_35MainloopSm100TmaUmmaWarpSpecializedILi4ELi2ELi4ENS5_IJNS4_1CILi2EEENSA_ILi1EEESC_EEEEENS5_IJNSA_ILi64EEENSA_ILi112EEENSA_ILi128EEEEEENS_10bfloat16_tENS5_IJlSC_lEEESJ_SK_NS4_8TiledMMAINS4_8MMA_AtomIJNS4_20SM100_MMA_F16BF16_SSISJ_SJ_fLi64ELi112ELNS4_4UMMA5MajorE0ELSP_0ELNSO_7ScaleInE0ELSQ_0EEEEEENS4_6LayoutINS5_IJSC_SC_SC_EEENS5_IJNSA_ILi0EEESV_SV_EEEEENS5_IJNS4_10UnderscoreESY_SY_EEEEENS4_13SM90_TMA_LOADENS4_14ComposedLayoutINS4_7SwizzleILi3ELi4ELi3EEENS4_18smem_ptr_flag_bitsILi16EEENST_INS5_IJNSA_ILi8EEESF_EEENS5_IJSF_SC_EEEEEEEvNS4_8identityENS4_23SM90_TMA_LOAD_MULTICASTES1B_vS1C_EENS_8epilogue10collective18CollectiveEpilogueINS1F_23Sm100TmaWarpSpecializedILi2ELi1ELi56ELb1ELb0EEEJSI_NS5_IJNST_ISF_SC_EENST_ISG_SC_EEEEESJ_SK_SJ_SK_NS1F_6fusion15FusionCallbacksIS1J_NS1N_17LinearCombinationISJ_fSJ_fLNS_15FloatRoundStyleE2EEESI_S1M_JEEENS4_5SM1004TMEM4LOAD26SM100_TMEM_LOAD_16dp256b2xES11_NS12_INS13_ILi1ELi4ELi3EEES16_NST_INS5_IJS17_NSA_ILi16EEEEEENS5_IJS1Y_SC_EEEEEEENS4_17SM75_U32x4_LDSM_NENS4_14SM90_TMA_STOREES22_NS4_17SM90_U32x4_STSM_NENS4_39AutoVectorizingCopyWithAssumedAlignmentILi128EEEEEEvvEEEEvNT_6ParamsE,(.L_x_150 - _ZN7cutlass13device_kernelINS_4gemm6kernel13GemmUniversalIN4cute5tupleIJiiiiEEENS1_10collective13CollectiveMmaINS1_35MainloopSm100TmaUmmaWarpSpecializedILi4ELi2ELi4ENS5_IJNS4_1CILi2EEENSA_ILi1EEESC_EEEEENS5_IJNSA_ILi64EEENSA_ILi112EEENSA_ILi128EEEEEENS_10bfloat16_tENS5_IJlSC_lEEESJ_SK_NS4_8TiledMMAINS4_8MMA_AtomIJNS4_20SM100_MMA_F16BF16_SSISJ_SJ_fLi64ELi112ELNS4_4UMMA5MajorE0ELSP_0ELNSO_7ScaleInE0ELSQ_0EEEEEENS4_6LayoutINS5_IJSC_SC_SC_EEENS5_IJNSA_ILi0EEESV_SV_EEEEENS5_IJNS4_10UnderscoreESY_SY_EEEEENS4_13SM90_TMA_LOADENS4_14ComposedLayoutINS4_7SwizzleILi3ELi4ELi3EEENS4_18smem_ptr_flag_bitsILi16EEENST_INS5_IJNSA_ILi8EEESF_EEENS5_IJSF_SC_EEEEEEEvNS4_8identityENS4_23SM90_TMA_LOAD_MULTICASTES1B_vS1C_EENS_8epilogue10collective18CollectiveEpilogueINS1F_23Sm100TmaWarpSpecializedILi2ELi1ELi56ELb1ELb0EEEJSI_NS5_IJNST_ISF_SC_EENST_ISG_SC_EEEEESJ_SK_SJ_SK_NS1F_6fusion15FusionCallbacksIS1J_NS1N_17LinearCombinationISJ_fSJ_fLNS_15FloatRoundStyleE2EEESI_S1M_JEEENS4_5SM1004TMEM4LOAD26SM100_TMEM_LOAD_16dp256b2xES11_NS12_INS13_ILi1ELi4ELi3EEES16_NST_INS5_IJS17_NSA_ILi16EEEEEENS5_IJS1Y_SC_EEEEEEENS4_17SM75_U32x4_LDSM_NENS4_14SM90_TMA_STOREES22_NS4_17SM90_U32x4_STSM_NENS4_39AutoVectorizingCopyWithAssumedAlignmentILi128EEEEEEvvEEEEvNT_6ParamsE)
        .other          _ZN7cutlass13device_kernelINS_4gemm6kernel13GemmUniversalIN4cute5tupleIJiiiiEEENS1_10collective13CollectiveMmaINS1_35MainloopSm100TmaUmmaWarpSpecializedILi4ELi2ELi4ENS5_IJNS4_1CILi2EEENSA_ILi1EEESC_EEEEENS5_IJNSA_ILi64EEENSA_ILi112EEENSA_ILi128EEEEEENS_10bfloat16_tENS5_IJlSC_lEEESJ_SK_NS4_8TiledMMAINS4_8MMA_AtomIJNS4_20SM100_MMA_F16BF16_SSISJ_SJ_fLi64ELi112ELNS4_4UMMA5MajorE0ELSP_0ELNSO_7ScaleInE0ELSQ_0EEEEEENS4_6LayoutINS5_IJSC_SC_SC_EEENS5_IJNSA_ILi0EEESV_SV_EEEEENS5_IJNS4_10UnderscoreESY_SY_EEEEENS4_13SM90_TMA_LOADENS4_14ComposedLayoutINS4_7SwizzleILi3ELi4ELi3EEENS4_18smem_ptr_flag_bitsILi16EEENST_INS5_IJNSA_ILi8EEESF_EEENS5_IJSF_SC_EEEEEEEvNS4_8identityENS4_23SM90_TMA_LOAD_MULTICASTES1B_vS1C_EENS_8epilogue10collective18CollectiveEpilogueINS1F_23Sm100TmaWarpSpecializedILi2ELi1ELi56ELb1ELb0EEEJSI_NS5_IJNST_ISF_SC_EENST_ISG_SC_EEEEESJ_SK_SJ_SK_NS1F_6fusion15FusionCallbacksIS1J_NS1N_17LinearCombinationISJ_fSJ_fLNS_15FloatRoundStyleE2EEESI_S1M_JEEENS4_5SM1004TMEM4LOAD26SM100_TMEM_LOAD_16dp256b2xES11_NS12_INS13_ILi1ELi4ELi3EEES16_NST_INS5_IJS17_NSA_ILi16EEEEEENS5_IJS1Y_SC_EEEEEEENS4_17SM75_U32x4_LDSM_NENS4_14SM90_TMA_STOREES22_NS4_17SM90_U32x4_STSM_NENS4_39AutoVectorizingCopyWithAssumedAlignmentILi128EEEEEEvvEEEEvNT_6ParamsE,@"STO_CUDA_ENTRY STV_DEFAULT"
_ZN7cutlass13device_kernelINS_4gemm6kernel13GemmUniversalIN4cute5tupleIJiiiiEEENS1_10collective13CollectiveMmaINS1_35MainloopSm100TmaUmmaWarpSpecializedILi4ELi2ELi4ENS5_IJNS4_1CILi2EEENSA_ILi1EEESC_EEEEENS5_IJNSA_ILi64EEENSA_ILi112EEENSA_ILi128EEEEEENS_10bfloat16_tENS5_IJlSC_lEEESJ_SK_NS4_8TiledMMAINS4_8MMA_AtomIJNS4_20SM100_MMA_F16BF16_SSISJ_SJ_fLi64ELi112ELNS4_4UMMA5MajorE0ELSP_0ELNSO_7ScaleInE0ELSQ_0EEEEEENS4_6LayoutINS5_IJSC_SC_SC_EEENS5_IJNSA_ILi0EEESV_SV_EEEEENS5_IJNS4_10UnderscoreESY_SY_EEEEENS4_13SM90_TMA_LOADENS4_14ComposedLayoutINS4_7SwizzleILi3ELi4ELi3EEENS4_18smem_ptr_flag_bitsILi16EEENST_INS5_IJNSA_ILi8EEESF_EEENS5_IJSF_SC_EEEEEEEvNS4_8identityENS4_23SM90_TMA_LOAD_MULTICASTES1B_vS1C_EENS_8epilogue10collective18CollectiveEpilogueINS1F_23Sm100TmaWarpSpecializedILi2ELi1ELi56ELb1ELb0EEEJSI_NS5_IJNST_ISF_SC_EENST_ISG_SC_EEEEESJ_SK_SJ_SK_NS1F_6fusion15FusionCallbacksIS1J_NS1N_17LinearCombinationISJ_fSJ_fLNS_15FloatRoundStyleE2EEESI_S1M_JEEENS4_5SM1004TMEM4LOAD26SM100_TMEM_LOAD_16dp256b2xES11_NS12_INS13_ILi1ELi4ELi3EEES16_NST_INS5_IJS17_NSA_ILi16EEEEEENS5_IJS1Y_SC_EEEEEEENS4_17SM75_U32x4_LDSM_NENS4_14SM90_TMA_STOREES22_NS4_17SM90_U32x4_STSM_NENS4_39AutoVectorizingCopyWithAssumedAlignmentILi128EEEEEEvvEEEEvNT_6ParamsE:
[----:B------:R-:W1:Y:S01]  /*0000*/  LDC R1, c[0x0][0x37c] ;  /* 0x0000df00ff017b82 */ /* 0x000e620000000800 */
[----:B------:R-:W2:Y:S01]  /*0010*/  S2R R136, SR_TID.X ;  /* 0x0000000000887919 */ /* 0x000ea20000002100 */
[----:B------:R-:W3:Y:S01]  /*0020*/  LDCU.64 UR8, c[0x0][0x890] ;  /* 0x00011200ff0877ac */ /* 0x000ee20008000a00 */
[----:B------:R-:W-:Y:S02]  /*0030*/  PRMT R129, RZ, 0x7610, R129 ;  /* 0x00007610ff817816 */ /* 0x000fe40000000081 */
[----:B------:R-:W-:Y:S01]  /*0040*/  ELECT P3, URZ, PT ;  /* 0x0000000000ff782f */ /* 0x000fe20003860000 */
[----:B---3--:R-:W-:-:S04]  /*0050*/  UISETP.NE.U32.AND UP0, UPT, UR8, URZ, UPT ;  /* 0x000000ff0800728c */ /* 0x008fc8000bf05070 */
[----:B------:R-:W-:Y:S01]  /*0060*/  UISETP.NE.AND.EX UP0, UPT, UR9, URZ, UPT, UP0 ;  /* 0x000000ff0900728c */ /* 0x000fe2000bf05300 */
[----:B--2---:R-:W-:-:S05]  /*0070*/  SHF.R.U32.HI R130, RZ, 0x5, R136 ;  /* 0x00000005ff827819 */ /* 0x004fca0000011688 */
[----:B------:R-:W2:Y:S02]  /*0080*/  SHFL.IDX PT, R0, R130, RZ, 0x1f ;  /* 0x00001fff82007589 */ /* 0x000ea400000e0000 */
[----:B--2---:R-:W-:Y:S01]  /*0090*/  R2UR UR20, R0 ;  /* 0x00000000001472ca */ /* 0x004fe200000e0000 */
[----:B-1----:R-:W-:-:S14]  /*00a0*/  BRA.U UP0, `(.L_x_0) ;  /* 0x0000000100307547 */ /* 0x002fdc000b800000 */
[----:B------:R-:W1:Y:S02]  /*00b0*/  LDCU.64 UR4, c[0x0][0x888] ;  /* 0x00011100ff0477ac */ /* 0x000e640008000a00 */
[----:B-1----:R-:W-:-:S04]  /*00c0*/  UISETP.NE.U32.AND UP0, UPT, UR4, URZ, UPT ;  /* 0x000000ff0400728c */ /* 0x002fc8000bf05070 */
[----:B------:R-:W-:-:S09]  /*00d0*/  UISETP.NE.AND.EX UP0, UPT, UR5, URZ, UPT, UP0 ;  /* 0x000000ff0500728c */ /* 0x000fd2000bf05300 */
[----:B------:R-:W-:Y:S05]  /*00e0*/  BRA.U !UP0, `(.L_x_1) ;  /* 0x0000000108147547 */ /* 0x000fea000b800000 */
[----:B------:R-:W1:Y:S01]  /*00f0*/  LDC.64 R74, c[0x0][0x888] ;  /* 0x00022200ff4a7b82 */ /* 0x000e620000000a00 */
[----:B------:R-:W1:Y:S02]  /*0100*/  LDCU.64 UR4, c[0x0][0x358] ;  /* 0x00006b00ff0477ac */ /* 0x000e640008000a00 */
[----:B-1----:R1:W5:Y:S01]  /*0110*/  LDG.E R74, desc[UR4][R74.64] ;  /* 0x000000044a4a7981 */ /* 0x002362000c1e1900 */
[----:B------:R-:W-:Y:S01]  /*0120*/  HFMA2 R129, -RZ, RZ, 0, 5.9604644775390625e-08 ;  /* 0x00000001ff817431 */ /* 0x000fe200000001ff */
[----:B------:R-:W-:Y:S05]  /*0130*/  BRA `(.L_x_0) ;  /* 0x00000000000c7947 */ /* 0x000fea0003800000 */
.L_x_1:
[----:B------:R-:W1:Y:S01]  /*0140*/  LDCU UR4, c[0x0][0x880] ;  /* 0x00011000ff0477ac */ /* 0x000e620008000800 */
[----:B------:R-:W-:Y:S01]  /*0150*/  HFMA2 R129, -RZ, RZ, 0, 5.9604644775390625e-08 ;  /* 0x00000001ff817431 */ /* 0x000fe200000001ff */
[----:B-1----:R-:W-:-:S07]  /*0160*/  MOV R74, UR4 ;  /* 0x00000004004a7c02 */ /* 0x002fce0008000f00 */
.L_x_0:
[----:B------:R-:W2:Y:S02]  /*0170*/  LDCU.64 UR4, c[0x0][0x8b0] ;  /* 0x00011600ff0477ac */ /* 0x000ea40008000a00 */
[----:B--2---:R-:W-:-:S04]  /*0180*/  UISETP.NE.U32.AND UP0, UPT, UR4, URZ, UPT ;  /* 0x000000ff0400728c */ /* 0x004fc8000bf05070 */
[----:B------:R-:W-:-:S09]  /*0190*/  UISETP.NE.AND.EX UP0, UPT, UR5, URZ, UPT, UP0 ;  /* 0x000000ff0500728c */ /* 0x000fd2000bf05300 */
[----:B------:R-:W-:Y:S05]  /*01a0*/  BRA.U UP0, `(.L_x_2) ;  /* 0x0000000100287547 */ /* 0x000fea000b800000 */
[----:B------:R-:W2:Y:S02]  /*01b0*/  LDCU.64 UR4, c[0x0][0x8a8] ;  /* 0x00011500ff0477ac */ /* 0x000ea40008000a00 */
[----:B--2---:R-:W-:-:S04]  /*01c0*/  UISETP.NE.U32.AND UP0, UPT, UR4, URZ, UPT ;  /* 0x000000ff0400728c */ /* 0x004fc8000bf05070 */
[----:B------:R-:W-:-:S09]  /*01d0*/  UISETP.NE.AND.EX UP0, UPT, UR5, URZ, UPT, UP0 ;  /* 0x000000ff0500728c */ /* 0x000fd2000bf05300 */
[----:B------:R-:W-:Y:S05]  /*01e0*/  BRA.U !UP0, `(.L_x_3) ;  /* 0x0000000108107547 */ /* 0x000fea000b800000 */
[----:B------:R-:W2:Y:S01]  /*01f0*/  LDC.64 R2, c[0x0][0x8a8] ;  /* 0x00022a00ff027b82 */ /* 0x000ea20000000a00 */
[----:B------:R-:W2:Y:S02]  /*0200*/  LDCU.64 UR4, c[0x0][0x358] ;  /* 0x00006b00ff0477ac */ /* 0x000ea40008000a00 */
[----:B--2---:R2:W5:Y:S01]  /*0210*/  LDG.E R73, desc[UR4][R2.64] ;  /* 0x0000000402497981 */ /* 0x004562000c1e1900 */
[----:B------:R-:W-:Y:S05]  /*0220*/  BRA `(.L_x_2) ;  /* 0x0000000000087947 */ /* 0x000fea0003800000 */
.L_x_3:
[----:B------:R-:W2:Y:S02]  /*0230*/  LDCU UR4, c[0x0][0x8a0] ;  /* 0x00011400ff0477ac */ /* 0x000ea40008000800 */
[----:B--2---:R-:W-:Y:S02]  /*0240*/  MOV R73, UR4 ;  /* 0x0000000400497c02 */ /* 0x004fe40008000f00 */
.L_x_2:
[----:B------:R-:W-:Y:S01]  /*0250*/  IMAD.U32 R0, RZ, RZ, UR20 ;  /* 0x00000014ff007e24 */ /* 0x000fe2000f8e00ff */
[----:B------:R-:W-:Y:S04]  /*0260*/  BSSY.RECONVERGENT B0, `(.L_x_4) ;  /* 0x000000c000007945 */ /* 0x000fe80003800200 */
[C---:B------:R-:W-:Y:S02]  /*0270*/  ISETP.NE.OR P1, PT, R0.reuse, 0x1, !P3 ;  /* 0x000000010000780c */ /* 0x040fe40005f25670 */
[----:B------:R-:W-:-:S11]  /*0280*/  ISETP.NE.OR P0, PT, R0, 0x3, !P3 ;  /* 0x000000030000780c */ /* 0x000fd60005f05670 */
[----:B------:R-:W-:Y:S05]  /*0290*/  @P1 BRA `(.L_x_5) ;  /* 0x0000000000201947 */ /* 0x000fea0003800000 */
[----:B------:R-:W3:Y:S02]  /*02a0*/  LDCU.64 UR4, c[0x0][0x348] ;  /* 0x00006900ff0477ac */ /* 0x000ee40008000a00 */
[----:B---3--:R-:W-:Y:S02]  /*02b0*/  UIADD3 UR6, UP1, UPT, UR4, 0x80, URZ ;  /* 0x0000008004067890 */ /* 0x008fe4000ff3e0ff */
[----:B------:R-:W-:Y:S02]  /*02c0*/  UIADD3 UR4, UP0, UPT, UR4, 0x180, URZ ;  /* 0x0000018004047890 */ /* 0x000fe4000ff1e0ff */
[----:B------:R-:W-:Y:S02]  /*02d0*/  UIADD3.X UR7, UPT, UPT, URZ, UR5, URZ, UP1, !UPT ;  /* 0x00000005ff077290 */ /* 0x000fe40008ffe4ff */
[----:B------:R-:W-:-:S07]  /*02e0*/  UIADD3.X UR5, UPT, UPT, URZ, UR5, URZ, UP0, !UPT ;  /* 0x00000005ff057290 */ /* 0x000fce00087fe4ff */
[----:B------:R3:W-:Y:S02]  /*02f0*/  UTMACCTL.PF [UR6] ;  /* 0x00000000060079b9 */ /* 0x0007e40008040000 */
[----:B------:R3:W-:Y:S02]  /*0300*/  UTMACCTL.PF [UR4] ;  /* 0x00000000040079b9 */ /* 0x0007e40008040000 */
[----:B---3--:R-:W-:Y:S01]  /*0310*/  NOP ;  /* 0x0000000000007918 */ /* 0x008fe20000000000 */
.L_x_5:
[----:B------:R-:W-:Y:S05]  /*0320*/  BSYNC.RECONVERGENT B0 ;  /* 0x0000000000007941 */ /* 0x000fea0003800200 */
.L_x_4:
[----:B------:R-:W-:Y:S04]  /*0330*/  BSSY.RECONVERGENT B0, `(.L_x_6) ;  /* 0x000000a000007945 */ /* 0x000fe80003800200 */
        /* <DEDUP_REMOVED lines=9> */
.L_x_7:
[----:B------:R-:W-:Y:S05]  /*03d0*/  BSYNC.RECONVERGENT B0 ;  /* 0x0000000000007941 */ /* 0x000fea0003800200 */
.L_x_6:
[----:B------:R-:W3:Y:S01]  /*03e0*/  LDCU.64 UR4, c[0x0][0x888] ;  /* 0x00011100ff0477ac */ /* 0x000ee20008000a00 */
[----:B------:R-:W-:Y:S02]  /*03f0*/  UISETP.EQ.U32.AND UP1, UPT, UR8, URZ, UPT ;  /* 0x000000ff0800728c */ /* 0x000fe4000bf22070 */
[----:B------:R-:W-:Y:S02]  /*0400*/  UPLOP3.LUT UP3, UPT, UPT, UPT, UPT, 0x80, 0x8 ;  /* 0x000000000008789c */ /* 0x000fe40003f6f070 */
[----:B---3--:R-:W-:-:S04]  /*0410*/  UISETP.NE.U32.AND UP0, UPT, UR4, URZ, UPT ;  /* 0x000000ff0400728c */ /* 0x008fc8000bf05070 */
[----:B------:R-:W-:-:S04]  /*0420*/  UISETP.NE.AND.EX UP2, UPT, UR5, URZ, UPT, UP0 ;  /* 0x000000ff0500728c */ /* 0x000fc8000bf45300 */
[----:B------:R-:W-:-:S04]  /*0430*/  UISETP.EQ.OR.EX UP4, UPT, UR9, URZ, !UP2, UP1 ;  /* 0x000000ff0900728c */ /* 0x000fc8000d782710 */
[----:B------:R-:W-:-:S05]  /*0440*/  UP2UR UR63, UPR, URZ, 0x10 ;  /* 0x00000010ff3f7883 */ /* 0x000fca0008000000 */
[----:B------:R-:W-:Y:S07]  /*0450*/  BRA.U !UP4, `(.L_x_8) ;  /* 0x000000010c207547 */ /* 0x000fee000b800000 */
[----:B------:R-:W-:Y:S01]  /*0460*/  UISETP.NE.U32.AND UP1, UPT, UR8, URZ, UPT ;  /* 0x000000ff0800728c */ /* 0x000fe2000bf25070 */
[----:B-----5:R-:W-:Y:S01]  /*0470*/  FSETP.NEU.AND P0, PT, R74, RZ, PT ;  /* 0x000000ff4a00720b */ /* 0x020fe20003f0d000 */
[----:B------:R-:W-:Y:S02]  /*0480*/  USEL UR4, URZ, 0xffffffff, UP2 ;  /* 0xffffffffff047887 */ /* 0x000fe40009000000 */
[----:B------:R-:W-:-:S10]  /*0490*/  UISETP.NE.AND.EX UP1, UPT, UR9, URZ, UPT, UP1 ;  /* 0x000000ff0900728c */ /* 0x000fd4000bf25310 */
[----:B------:R-:W-:Y:S01]  /*04a0*/  VOTEU.ANY UP0, P0 ;  /* 0x0000000000ff7886 */ /* 0x000fe20000000100 */
[----:B------:R-:W-:-:S04]  /*04b0*/  @!UP1 USEL UR4, URZ, 0xffffffff, UP0 ;  /* 0xffffffffff049887 */ /* 0x000fc80008000000 */
[----:B------:R-:W-:-:S04]  /*04c0*/  ULOP3.LUT UR4, UR4, 0x1, URZ, 0xc0, !UPT ;  /* 0x0000000104047892 */ /* 0x000fc8000f8ec0ff */
[----:B------:R-:W-:-:S11]  /*04d0*/  UISETP.NE.U32.AND UP3, UPT, UR4, 0x1, UPT ;  /* 0x000000010400788c */ /* 0x000fd6000bf65070 */
.L_x_8:
[----:B--2---:R-:W2:Y:S01]  /*04e0*/  SHFL.IDX PT, R2, R130, RZ, 0x1f ;  /* 0x00001fff82027589 */ /* 0x004ea200000e0000 */
[----:B------:R-:W-:Y:S01]  /*04f0*/  UISETP.NE.AND UP5, UPT, UR20, 0x2, UPT ;  /* 0x000000021400788c */ /* 0x000fe2000bfa5270 */
[----:B--2---:R-:W-:-:S13]  /*0500*/  ISETP.NE.AND P0, PT, R2, RZ, PT ;  /* 0x000000ff0200720c */ /* 0x004fda0003f05270 */
[----:B------:R-:W-:Y:S05]  /*0510*/  @P0 BRA `(.L_x_9) ;  /* 0x0000000000580947 */ /* 0x000fea0003800000 */
[----:B------:R-:W2:Y:S01]  /*0520*/  S2UR UR4, SR_CgaCtaId ;  /* 0x00000000000479c3 */ /* 0x000ea20000008800 */
[----:B------:R-:W-:Y:S01]  /*0530*/  UMOV UR5, 0x400 ;  /* 0x0000040000057882 */ /* 0x000fe20000000000 */
[----:B------:R-:W-:Y:S01]  /*0540*/  UMOV UR8, 0x1 ;  /* 0x0000000100087882 */ /* 0x000fe20000000000 */
[----:B------:R-:W-:Y:S01]  /*0550*/  UMOV UR6, 0x2 ;  /* 0x0000000200067882 */ /* 0x000fe20000000000 */
[----:B------:R-:W-:-:S04]  /*0560*/  UIADD3 UR8, UPT, UPT, -UR8, 0x100000, URZ ;  /* 0x0010000008087890 */ /* 0x000fc8000fffe1ff */
[----:B------:R-:W-:Y:S02]  /*0570*/  USHF.L.U32 UR9, UR8, 0xb, URZ ;  /* 0x0000000b08097899 */ /* 0x000fe400080006ff */
[----:B------:R-:W-:Y:S02]  /*0580*/  USHF.L.U32 UR8, UR8, 0x1, URZ ;  /* 0x0000000108087899 */ /* 0x000fe400080006ff */
[----:B------:R-:W-:-:S04]  /*0590*/  UIADD3 UR6, UPT, UPT, -UR6, 0x100000, URZ ;  /* 0x0010000006067890 */ /* 0x000fc8000fffe1ff */
[----:B------:R-:W-:Y:S02]  /*05a0*/  USHF.L.U32 UR7, UR6, 0xb, URZ ;  /* 0x0000000b06077899 */ /* 0x000fe400080006ff */
[----:B------:R-:W-:Y:S01]  /*05b0*/  USHF.L.U32 UR6, UR6, 0x1, URZ ;  /* 0x0000000106067899 */ /* 0x000fe200080006ff */
[----:B------:R-:W-:Y:S01]  /*05c0*/  ELECT P0, URZ, PT ;  /* 0x0000000000ff782f */ /* 0x000fe20003800000 */
[----:B--2---:R-:W-:Y:S01]  /*05d0*/  ULEA UR4, UR4, UR5, 0x18 ;  /* 0x0000000504047291 */ /* 0x004fe2000f8ec0ff */
[----:B------:R-:W2:Y:S11]  /*05e0*/  FENCE.VIEW.ASYNC.S ;  /* 0x00000000000073c6 */ /* 0x000eb60000000000 */
[----:B--2---:R2:W3:Y:S01]  /*05f0*/  SYNCS.EXCH.64 URZ, [UR4], UR8 ;  /* 0x0000000804ff75b2 */ /* 0x0044e20008000100 */
[----:B------:R2:W4:Y:S01]  /*0600*/  SYNCS.EXCH.64 URZ, [UR4+0x20], UR6 ;  /* 0x0000200604ff75b2 */ /* 0x0005220008000100 */
[----:B------:R2:W1:Y:S01]  /*0610*/  SYNCS.EXCH.64 URZ, [UR4+0x8], UR8 ;  /* 0x0000080804ff75b2 */ /* 0x0004620008000100 */
[----:B------:R2:W1:Y:S01]  /*0620*/  SYNCS.EXCH.64 URZ, [UR4+0x28], UR6 ;  /* 0x0000280604ff75b2 */ /* 0x0004620008000100 */
[----:B------:R2:W1:Y:S01]  /*0630*/  SYNCS.EXCH.64 URZ, [UR4+0x10], UR8 ;  /* 0x0000100804ff75b2 */ /* 0x0004620008000100 */
[----:B------:R2:W1:Y:S01]  /*0640*/  SYNCS.EXCH.64 URZ, [UR4+0x30], UR6 ;  /* 0x0000300604ff75b2 */ /* 0x0004620008000100 */
[----:B------:R2:W1:Y:S01]  /*0650*/  SYNCS.EXCH.64 URZ, [UR4+0x18], UR8 ;  /* 0x0000180804ff75b2 */ /* 0x0004620008000100 */
[----:B------:R2:W1:Y:S01]  /*0660*/  SYNCS.EXCH.64 URZ, [UR4+0x38], UR6 ;  /* 0x0000380604ff75b2 */ /* 0x0004620008000100 */
[----:B------:R-:W-:Y:S01]  /*0670*/  NOP ;  /* 0x0000000000007918 */ /* 0x000fe20000000000 */
.L_x_9:
[----:B------:R-:W2:Y:S01]  /*0680*/  SHFL.IDX PT, R2, R130, RZ, 0x1f ;  /* 0x00001fff82027589 */ /* 0x000ea200000e0000 */
[----:B------:R-:W-:Y:S01]  /*0690*/  NOP ;  /* 0x0000000000007918 */ /* 0x000fe20000000000 */
[----:B--2---:R-:W-:-:S13]  /*06a0*/  ISETP.NE.AND P0, PT, R2, 0x1, PT ;  /* 0x000000010200780c */ /* 0x004fda0003f05270 */
        /* <DEDUP_REMOVED lines=14> */
[----:B--2---:R2:W1:Y:S01]  /*0790*/  SYNCS.EXCH.64 URZ, [UR4+0x40], UR8 ;  /* 0x0000400804ff75b2 */ /* 0x0044620008000100 */
[----:B------:R2:W1:Y:S01]  /*07a0*/  SYNCS.EXCH.64 URZ, [UR4+0x50], UR6 ;  /* 0x0000500604ff75b2 */ /* 0x0004620008000100 */
[----:B------:R2:W1:Y:S01]  /*07b0*/  SYNCS.EXCH.64 URZ, [UR4+0x48], UR8 ;  /* 0x0000480804ff75b2 */ /* 0x0004620008000100 */
[----:B------:R2:W1:Y:S01]  /*07c0*/  SYNCS.EXCH.64 URZ, [UR4+0x58], UR6 ;  /* 0x0000580604ff75b2 */ /* 0x0004620008000100 */
[----:B------:R-:W-:Y:S01]  /*07d0*/  NOP ;  /* 0x0000000000007918 */ /* 0x000fe20000000000 */
.L_x_10:
[----:B------:R-:W3:Y:S01]  /*07e0*/  SHFL.IDX PT, R2, R130, RZ, 0x1f ;  /* 0x00001fff82027589 */ /* 0x000ee200000e0000 */
[----:B------:R-:W-:Y:S01]  /*07f0*/  NOP ;  /* 0x0000000000007918 */ /* 0x000fe20000000000 */
[----:B---3--:R-:W-:-:S13]  /*0800*/  ISETP.NE.AND P0, PT, R2, 0x3, PT ;  /* 0x000000030200780c */ /* 0x008fda0003f05270 */
[----:B------:R-:W-:Y:S05]  /*0810*/  @P0 BRA `(.L_x_11) ;  /* 0x0000000000300947 */ /* 0x000fea0003800000 */
[----:B--2---:R-:W2:Y:S01]  /*0820*/  S2UR UR4, SR_CgaCtaId ;  /* 0x00000000000479c3 */ /* 0x004ea20000008800 */
[----:B------:R-:W-:Y:S01]  /*0830*/  UMOV UR6, 0x400 ;  /* 0x0000040000067882 */ /* 0x000fe20000000000 */
[----:B------:R-:W-:Y:S01]  /*0840*/  UMOV UR5, 0x20 ;  /* 0x0000002000057882 */ /* 0x000fe20000000000 */
[----:B------:R-:W-:Y:S01]  /*0850*/  ELECT P0, URZ, PT ;  /* 0x0000000000ff782f */ /* 0x000fe20003800000 */
[----:B--2---:R-:W-:Y:S02]  /*0860*/  ULEA UR6, UR4, UR6, 0x18 ;  /* 0x0000000604067291 */ /* 0x004fe4000f8ec0ff */
[----:B------:R-:W-:-:S04]  /*0870*/  UIADD3 UR4, UPT, UPT, -UR5, 0x100000, URZ ;  /* 0x0010000005047890 */ /* 0x000fc8000fffe1ff */
[----:B------:R-:W-:Y:S02]  /*0880*/  USHF.L.U32 UR5, UR4, 0xb, URZ ;  /* 0x0000000b04057899 */ /* 0x000fe400080006ff */
[----:B------:R-:W-:Y:S01]  /*0890*/  USHF.L.U32 UR4, UR4, 0x1, URZ ;  /* 0x0000000104047899 */ /* 0x000fe200080006ff */
[----:B------:R-:W2:Y:S11]  /*08a0*/  FENCE.VIEW.ASYNC.S ;  /* 0x00000000000073c6 */ /* 0x000eb60000000000 */
[----:B--2---:R3:W2:Y:S01]  /*08b0*/  SYNCS.EXCH.64 URZ, [UR6+0x60], UR4 ;  /* 0x0000600406ff75b2 */ /* 0x0046a20008000100 */
[----:B------:R3:W1:Y:S02]  /*08c0*/  SYNCS.EXCH.64 URZ, [UR6+0x68], UR4 ;  /* 0x0000680406ff75b2 */ /* 0x0006640008000100 */
[----:B---3--:R-:W-:Y:S01]  /*08d0*/  NOP ;  /* 0x0000000000007918 */ /* 0x008fe20000000000 */
.L_x_11:
[----:B------:R-:W3:Y:S01]  /*08e0*/  SHFL.IDX PT, R2, R130, RZ, 0x1f ;  /* 0x00001fff82027589 */ /* 0x000ee200000e0000 */
[----:B------:R-:W-:Y:S01]  /*08f0*/  NOP ;  /* 0x0000000000007918 */ /* 0x000fe20000000000 */
[----:B---3--:R-:W-:-:S13]  /*0900*/  ISETP.NE.AND P0, PT, R2, 0x4, PT ;  /* 0x000000040200780c */ /* 0x008fda0003f05270 */
[----:B------:R-:W-:Y:S05]  /*0910*/  @P0 BRA `(.L_x_12) ;  /* 0x00000000004c0947 */ /* 0x000fea0003800000 */
[----:B--2---:R-:W2:Y:S01]  /*0920*/  S2UR UR6, SR_CgaCtaId ;  /* 0x00000000000679c3 */ /* 0x004ea20000008800 */
[----:B------:R-:W-:Y:S01]  /*0930*/  UMOV UR4, 0x1e0 ;  /* 0x000001e000047882 */ /* 0x000fe20000000000 */
[----:B------:R-:W-:Y:S01]  /*0940*/  UMOV UR5, 0x400 ;  /* 0x0000040000057882 */ /* 0x000fe20000000000 */
[----:B------:R-:W-:Y:S01]  /*0950*/  USEL UR4, UR4, 0x1a0, UP3 ;  /* 0x000001a004047887 */ /* 0x000fe20009800000 */
[----:B------:R-:W-:Y:S01]  /*0960*/  UMOV UR8, 0x1 ;  /* 0x0000000100087882 */ /* 0x000fe20000000000 */
[----:B------:R-:W-:Y:S01]  /*0970*/  ELECT P0, URZ, PT ;  /* 0x0000000000ff782f */ /* 0x000fe20003800000 */
[----:B------:R-:W-:-:S04]  /*0980*/  UIADD3 UR8, UPT, UPT, -UR8, 0x100000, URZ ;  /* 0x0010000008087890 */ /* 0x000fc8000fffe1ff */
[----:B------:R-:W-:Y:S02]  /*0990*/  USHF.L.U32 UR9, UR8, 0xb, URZ ;  /* 0x0000000b08097899 */ /* 0x000fe400080006ff */
[----:B------:R-:W-:Y:S02]  /*09a0*/  USHF.L.U32 UR8, UR8, 0x1, URZ ;  /* 0x0000000108087899 */ /* 0x000fe400080006ff */
[----:B--2---:R-:W-:Y:S02]  /*09b0*/  ULEA UR6, UR6, UR5, 0x18 ;  /* 0x0000000506067291 */ /* 0x004fe4000f8ec0ff */
[----:B------:R-:W-:-:S04]  /*09c0*/  UIADD3 UR4, UPT, UPT, -UR4, 0x100000, URZ ;  /* 0x0010000004047890 */ /* 0x000fc8000fffe1ff */
[----:B------:R-:W-:Y:S02]  /*09d0*/  USHF.L.U32 UR5, UR4, 0xb, URZ ;  /* 0x0000000b04057899 */ /* 0x000fe400080006ff */
[----:B------:R-:W-:Y:S01]  /*09e0*/  USHF.L.U32 UR4, UR4, 0x1, URZ ;  /* 0x0000000104047899 */ /* 0x000fe200080006ff */
[----:B------:R-:W2:Y:S03]  /*09f0*/  FENCE.VIEW.ASYNC.S ;  /* 0x00000000000073c6 */ /* 0x000ea60000000000 */
[----:B--2---:R3:W2:Y:S08]  /*0a00*/  SYNCS.EXCH.64 URZ, [UR6+0x70], UR8 ;  /* 0x0000700806ff75b2 */ /* 0x0046b00008000100 */
[----:B------:R3:W1:Y:S01]  /*0a10*/  SYNCS.EXCH.64 URZ, [UR6+0x80], UR4 ;  /* 0x0000800406ff75b2 */ /* 0x0006620008000100 */
[----:B------:R3:W1:Y:S01]  /*0a20*/  SYNCS.EXCH.64 URZ, [UR6+0x78], UR8 ;  /* 0x0000780806ff75b2 */ /* 0x0006620008000100 */
[----:B------:R3:W1:Y:S02]  /*0a30*/  SYNCS.EXCH.64 URZ, [UR6+0x88], UR4 ;  /* 0x0000880406ff75b2 */ /* 0x0006640008000100 */
[----:B---3--:R-:W-:Y:S01]  /*0a40*/  NOP ;  /* 0x0000000000007918 */ /* 0x008fe20000000000 */
.L_x_12:
[----:B------:R-:W3:Y:S01]  /*0a50*/  SHFL.IDX PT, R2, R130, RZ, 0x1f ;  /* 0x00001fff82027589 */ /* 0x000ee200000e0000 */
[----:B------:R-:W-:Y:S01]  /*0a60*/  NOP ;  /* 0x0000000000007918 */ /* 0x000fe20000000000 */
[----:B---3--:R-:W-:-:S13]  /*0a70*/  ISETP.NE.AND P0, PT, R2, 0x5, PT ;  /* 0x000000050200780c */ /* 0x008fda0003f05270 */
[----:B------:R-:W-:Y:S05]  /*0a80*/  @P0 BRA `(.L_x_13) ;  /* 0x0000000000580947 */ /* 0x000fea0003800000 */
[----:B--2---:R-:W2:Y:S01]  /*0a90*/  S2UR UR4, SR_CgaCtaId ;  /* 0x00000000000479c3 */ /* 0x004ea20000008800 */
        /* <DEDUP_REMOVED lines=12> */
[----:B--2---:R3:W2:Y:S01]  /*0b60*/  SYNCS.EXCH.64 URZ, [UR4+0x90], UR8 ;  /* 0x0000900804ff75b2 */ /* 0x0046a20008000100 */
[----:B------:R3:W1:Y:S01]  /*0b70*/  SYNCS.EXCH.64 URZ, [UR4+0xb0], UR6 ;  /* 0x0000b00604ff75b2 */ /* 0x0006620008000100 */
[----:B------:R3:W1:Y:S01]  /*0b80*/  SYNCS.EXCH.64 URZ, [UR4+0x98], UR8 ;  /* 0x0000980804ff75b2 */ /* 0x0006620008000100 */
[----:B------:R3:W1:Y:S01]  /*0b90*/  SYNCS.EXCH.64 URZ, [UR4+0xb8], UR6 ;  /* 0x0000b80604ff75b2 */ /* 0x0006620008000100 */
[----:B------:R3:W1:Y:S01]  /*0ba0*/  SYNCS.EXCH.64 URZ, [UR4+0xa0], UR8 ;  /* 0x0000a00804ff75b2 */ /* 0x0006620008000100 */
[----:B------:R3:W1:Y:S01]  /*0bb0*/  SYNCS.EXCH.64 URZ, [UR4+0xc0], UR6 ;  /* 0x0000c00604ff75b2 */ /* 0x0006620008000100 */
[----:B------:R3:W1:Y:S01]  /*0bc0*/  SYNCS.EXCH.64 URZ, [UR4+0xa8], UR8 ;  /* 0x0000a80804ff75b2 */ /* 0x0006620008000100 */
[----:B------:R3:W1:Y:S02]  /*0bd0*/  SYNCS.EXCH.64 URZ, [UR4+0xc8], UR6 ;  /* 0x0000c80604ff75b2 */ /* 0x0006640008000100 */
[----:B---3--:R-:W-:Y:S01]  /*0be0*/  NOP ;  /* 0x0000000000007918 */ /* 0x008fe20000000000 */
.L_x_13:
[----:B------:R-:W3:Y:S01]  /*0bf0*/  SHFL.IDX PT, R2, R130, RZ, 0x1f ;  /* 0x00001fff82027589 */ /* 0x000ee200000e0000 */
[----:B------:R-:W1:Y:S01]  /*0c00*/  S2UR UR42, SR_CgaCtaId ;  /* 0x00000000002a79c3 */ /* 0x000e620000008800 */
[----:B------:R-:W-:Y:S01]  /*0c10*/  NOP ;  /* 0x0000000000007918 */ /* 0x000fe20000000000 */
[----:B---3--:R-:W-:-:S13]  /*0c20*/  ISETP.NE.AND P0, PT, R2, 0x3, PT ;  /* 0x000000030200780c */ /* 0x008fda0003f05270 */
[----:B-1----:R-:W-:Y:S05]  /*0c30*/  @P0 BRA `(.L_x_14) ;  /* 0x0000000000340947 */ /* 0x002fea0003800000 */
[----:B--2---:R-:W-:Y:S01]  /*0c40*/  UMOV UR4, 0x400 ;  /* 0x0000040000047882 */ /* 0x004fe20000000000 */
[----:B------:R-:W-:Y:S01]  /*0c50*/  UMOV UR6, 0x20 ;  /* 0x0000002000067882 */ /* 0x000fe20000000000 */
[----:B------:R-:W-:Y:S02]  /*0c60*/  ULEA UR4, UR42, UR4, 0x18 ;  /* 0x000000042a047291 */ /* 0x000fe4000f8ec0ff */
[----:B------:R-:W-:-:S04]  /*0c70*/  UIADD3 UR6, UPT, UPT, -UR6, 0x100000, URZ ;  /* 0x0010000006067890 */ /* 0x000fc8000fffe1ff */
[----:B------:R-:W-:Y:S02]  /*0c80*/  USHF.L.U32 UR7, UR6, 0xb, URZ ;  /* 0x0000000b06077899 */ /* 0x000fe400080006ff */
[----:B------:R-:W-:Y:S01]  /*0c90*/  USHF.L.U32 UR6, UR6, 0x1, URZ ;  /* 0x0000000106067899 */ /* 0x000fe200080006ff */
[----:B------:R-:W-:Y:S01]  /*0ca0*/  ELECT P0, URZ, PT ;  /* 0x0000000000ff782f */ /* 0x000fe20003800000 */
[----:B------:R-:W1:Y:S10]  /*0cb0*/  FENCE.VIEW.ASYNC.S ;  /* 0x00000000000073c6 */ /* 0x000e740000000000 */
[----:B-1----:R1:W3:Y:S01]  /*0cc0*/  SYNCS.EXCH.64 URZ, [UR4+0xd0], UR6 ;  /* 0x0000d00604ff75b2 */ /* 0x0022e20008000100 */
[----:B------:R1:W2:Y:S01]  /*0cd0*/  SYNCS.EXCH.64 URZ, [UR4+0xe0], UR6 ;  /* 0x0000e00604ff75b2 */ /* 0x0002a20008000100 */
[----:B------:R1:W1:Y:S01]  /*0ce0*/  SYNCS.EXCH.64 URZ, [UR4+0xd8], UR6 ;  /* 0x0000d80604ff75b2 */ /* 0x0002620008000100 */
[----:B------:R1:W1:Y:S01]  /*0cf0*/  SYNCS.EXCH.64 URZ, [UR4+0xe8], UR6 ;  /* 0x0000e80604ff75b2 */ /* 0x0002620008000100 */
[----:B------:R-:W-:Y:S01]  /*0d00*/  NOP ;  /* 0x0000000000007918 */ /* 0x000fe20000000000 */
.L_x_14:
[----:B-12---:R-:W1:Y:S01]  /*0d10*/  LDCU UR4, c[0x0][0x36c] ;  /* 0x00006d80ff0477ac */ /* 0x006e620008000800 */
[----:B------:R-:W-:Y:S01]  /*0d20*/  ISETP.NE.OR P3, PT, R0, 0x2, !P3 ;  /* 0x000000020000780c */ /* 0x000fe20005f65670 */
[----:B------:R-:W-:Y:S01]  /*0d30*/  NOP ;  /* 0x0000000000007918 */ /* 0x000fe20000000000 */
[----:B------:R-:W-:Y:S01]  /*0d40*/  LOP3.LUT R0, R136, 0x1f, RZ, 0xc0, !PT ;  /* 0x0000001f88007812 */ /* 0x000fe200078ec0ff */
[----:B------:R-:W-:Y:S02]  /*0d50*/  UISETP.NE.AND UP4, UPT, UR20, URZ, UPT ;  /* 0x000000ff1400728c */ /* 0x000fe4000bf85270 */
[----:B-1----:R-:W-:-:S09]  /*0d60*/  UISETP.EQ.U32.AND UP6, UPT, UR4, 0x1, UPT ;  /* 0x000000010400788c */ /* 0x002fd2000bfc2070 */
[----:B------:R-:W-:Y:S05]  /*0d70*/  BRA.U !UP6, `(.L_x_15) ;  /* 0x000000010e087547 */ /* 0x000fea000b800000 */
[----:B---34-:R-:W-:Y:S01]  /*0d80*/  UCGABAR_ARV ;  /* 0x00000000000079c7 */ /* 0x018fe20008000000 */
[----:B------:R-:W-:Y:S05]  /*0d90*/  BRA `(.L_x_16) ;  /* 0x0000000000047947 */ /* 0x000fea0003800000 */
.L_x_15:
[----:B---34-:R-:W-:Y:S01]  /*0da0*/  NOP ;  /* 0x0000000000007918 */ /* 0x018fe20000000000 */
.L_x_16:
[----:B------:R-:W1:Y:S01]  /*0db0*/  S2UR UR47, SR_CTAID.X ;  /* 0x00000000002f79c3 */ /* 0x000e620000002500 */
[----:B------:R-:W-:-:S05]  /*0dc0*/  CS2R.32 R3, SR_CgaSize ;  /* 0x0000000000037805 */ /* 0x000fca0000008a00 */
[----:B------:R-:W-:-:S05]  /*0dd0*/  IMAD R3, R3, -0xa0, RZ ;  /* 0xffffff6003037824 */ /* 0x000fca00078e02ff */
[----:B------:R-:W-:-:S14]  /*0de0*/  R2UR UR5, R3 ;  /* 0x00000000030572ca */ /* 0x000fdc00000e0000 */
[----:B------:R-:W2:Y:S01]  /*0df0*/  LDCU UR5, c[0x0][UR5+0x2b0] ;  /* 0x00005600050577ac */ /* 0x000ea20008000800 */
[----:B------:R-:W-:-:S05]  /*0e00*/  CS2R.32 R3, SR_CgaSize ;  /* 0x0000000000037805 */ /* 0x000fca0000008a00 */
[----:B------:R-:W-:-:S05]  /*0e10*/  IMAD R3, R3, -0xa0, RZ ;  /* 0xffffff6003037824 */ /* 0x000fca00078e02ff */
[----:B------:R-:W-:-:S14]  /*0e20*/  R2UR UR4, R3 ;  /* 0x00000000030472ca */ /* 0x000fdc00000e0000 */
[----:B------:R-:W3:Y:S01]  /*0e30*/  LDCU UR4, c[0x0][UR4+0x2b4] ;  /* 0x00005680040477ac */ /* 0x000ee20008000800 */
[----:B------:R-:W4:Y:S01]  /*0e40*/  S2UR UR48, SR_CTAID.Y ;  /* 0x00000000003079c3 */ /* 0x000f220000002600 */
[----:B------:R-:W-:-:S05]  /*0e50*/  CS2R.32 R3, SR_CgaSize ;  /* 0x0000000000037805 */ /* 0x000fca0000008a00 */
[----:B------:R-:W-:-:S05]  /*0e60*/  IMAD R3, R3, -0xa0, RZ ;  /* 0xffffff6003037824 */ /* 0x000fca00078e02ff */
[----:B------:R-:W-:-:S14]  /*0e70*/  R2UR UR59, R3 ;  /* 0x00000000033b72ca */ /* 0x000fdc00000e0000 */
[----:B------:R-:W3:Y:S01]  /*0e80*/  LDCU UR59, c[0x0][UR59+0x2a0] ;  /* 0x000054003b3b77ac */ /* 0x000ee20008000800 */
[----:B------:R-:W-:-:S05]  /*0e90*/  CS2R.32 R3, SR_CgaSize ;  /* 0x0000000000037805 */ /* 0x000fca0000008a00 */
[----:B------:R-:W-:-:S05]  /*0ea0*/  IMAD R3, R3, -0xa0, RZ ;  /* 0xffffff6003037824 */ /* 0x000fca00078e02ff */
[----:B------:R-:W-:-:S14]  /*0eb0*/  R2UR UR58, R3 ;  /* 0x00000000033a72ca */ /* 0x000fdc00000e0000 */
[----:B------:R-:W3:Y:S01]  /*0ec0*/  LDCU UR58, c[0x0][UR58+0x2a4] ;  /* 0x000054803a3a77ac */ /* 0x000ee20008000800 */
[----:B------:R-:W3:Y:S01]  /*0ed0*/  LDCU UR21, c[0x0][0xb24] ;  /* 0x00016480ff1577ac */ /* 0x000ee20008000800 */
[----:B------:R-:W3:Y:S01]  /*0ee0*/  LDCU UR43, c[0x0][0xb24] ;  /* 0x00016480ff2b77ac */ /* 0x000ee20008000800 */
[----:B-1----:R-:W-:Y:S01]  /*0ef0*/  I2FP.F32.U32 R3, UR47 ;  /* 0x0000002f00037c45 */ /* 0x002fe20008201000 */
[----:B------:R-:W1:Y:S04]  /*0f00*/  LDCU UR23, c[0x0][0xb30] ;  /* 0x00016600ff1777ac */ /* 0x000e680008000800 */
[----:B--2---:R-:W-:Y:S01]  /*0f10*/  FMUL R3, R3, UR5 ;  /* 0x0000000503037c20 */ /* 0x004fe20008400000 */
[----:B----4-:R-:W-:-:S05]  /*0f20*/  I2FP.F32.U32 R2, UR48 ;  /* 0x0000003000027c45 */ /* 0x010fca0008201000 */
[----:B------:R-:W2:Y:S01]  /*0f30*/  F2I.U32.TRUNC.NTZ R3, R3 ;  /* 0x0000000300037305 */ /* 0x000ea2000020f000 */
[----:B---3--:R-:W-:Y:S01]  /*0f40*/  FMUL R2, R2, UR4 ;  /* 0x0000000402027c20 */ /* 0x008fe20008400000 */
[----:B------:R-:W-:-:S04]  /*0f50*/  ULOP3.LUT UR4, UR42, 0x1, URZ, 0xc0, !UPT ;  /* 0x000000012a047892 */ /* 0x000fc8000f8ec0ff */
[----:B------:R-:W-:Y:S02]  /*0f60*/  UISETP.NE.U32.AND UP0, UPT, UR4, 0x1, UPT ;  /* 0x000000010400788c */ /* 0x000fe4000bf05070 */
[----:B------:R-:W3:Y:S02]  /*0f70*/  F2I.U32.TRUNC.NTZ R2, R2 ;  /* 0x0000000200027305 */ /* 0x000ee4000020f000 */
[----:B------:R-:W-:Y:S01]  /*0f80*/  USEL UR4, URZ, 0xe00, UP0 ;  /* 0x00000e00ff047887 */ /* 0x000fe20008000000 */
[----:B--2---:R-:W-:Y:S02]  /*0f90*/  R2UR UR6, R3 ;  /* 0x00000000030672ca */ /* 0x004fe400000e0000 */
[----:B---3--:R-:W-:Y:S02]  /*0fa0*/  R2UR UR5, R2 ;  /* 0x00000000020572ca */ /* 0x008fe400000e0000 */
[----:B------:R-:W-:-:S09]  /*0fb0*/  PRMT R2, RZ, 0x7610, R2 ;  /* 0x00007610ff027816 */ /* 0x000fd20000000002 */
[----:B------:R-:W-:-:S04]  /*0fc0*/  UIADD3 UR6, UPT, UPT, -UR6, URZ, URZ ;  /* 0x000000ff06067290 */ /* 0x000fc8000fffe1ff */
[----:B------:R-:W-:Y:S02]  /*0fd0*/  UIMAD UR59, UR59, UR6, UR47 ;  /* 0x000000063b3b72a4 */ /* 0x000fe4000f8e022f */
[----:B------:R-:W-:-:S04]  /*0fe0*/  UIADD3 UR5, UPT, UPT, -UR5, URZ, URZ ;  /* 0x000000ff05057290 */ /* 0x000fc8000fffe1ff */
[----:B------:R-:W-:Y:S01]  /*0ff0*/  UIMAD UR58, UR58, UR5, UR48 ;  /* 0x000000053a3a72a4 */ /* 0x000fe2000f8e0230 */
[----:B-1----:R-:W-:Y:S11]  /*1000*/  BRA.U UP4, `(.L_x_17) ;  /* 0x0000000104247547 */ /* 0x002ff6000b800000 */
[----:B------:R-:W-:-:S04]  /*1010*/  UISETP.NE.AND UP0, UPT, UR58, URZ, UPT ;  /* 0x000000ff3a00728c */ /* 0x000fc8000bf05270 */
[----:B------:R-:W-:-:S04]  /*1020*/  UISETP.EQ.OR UP0, UPT, UR59, URZ, !UP0 ;  /* 0x000000ff3b00728c */ /* 0x000fc8000c702670 */
[----:B------:R-:W-:Y:S02]  /*1030*/  USEL UR6, URZ, 0x1, !UP0 ;  /* 0x00000001ff067887 */ /* 0x000fe4000c000000 */
[----:B------:R-:W-:-:S04]  /*1040*/  UISETP.NE.AND UP0, UPT, UR58, URZ, UPT ;  /* 0x000000ff3a00728c */ /* 0x000fc8000bf05270 */
[----:B------:R-:W-:Y:S02]  /*1050*/  USEL UR5, URZ, 0x2, UP0 ;  /* 0x00000002ff057887 */ /* 0x000fe40008000000 */
[----:B------:R-:W-:-:S04]  /*1060*/  UISETP.NE.AND UP0, UPT, UR59, 0x1, UPT ;  /* 0x000000013b00788c */ /* 0x000fc8000bf05270 */
[----:B------:R-:W-:-:S04]  /*1070*/  USEL UR5, UR5, 0x2, UP0 ;  /* 0x0000000205057887 */ /* 0x000fc80008000000 */
[----:B------:R-:W-:-:S06]  /*1080*/  UIADD3 UR5, UPT, UPT, UR6, UR5, URZ ;  /* 0x0000000506057290 */ /* 0x000fcc000fffe0ff */
[----:B------:R-:W-:-:S07]  /*1090*/  MOV R2, UR5 ;  /* 0x0000000500027c02 */ /* 0x000fce0008000f00 */
.L_x_17:
[----:B------:R-:W1:Y:S01]  /*10a0*/  S2UR UR36, SR_CTAID.Z ;  /* 0x00000000002479c3 */ /* 0x000e620000002700 */
[----:B------:R-:W-:-:S09]  /*10b0*/  UISETP.GE.AND UP0, UPT, UR21, 0x1, UPT ;  /* 0x000000011500788c */ /* 0x000fd2000bf06270 */
[----:B------:R-:W-:Y:S05]  /*10c0*/  BRA.U !UP0, `(.L_x_18) ;  /* 0x0000000108d07547 */ /* 0x000fea000b800000 */
[----:B------:R-:W2:Y:S01]  /*10d0*/  LDCU.128 UR12, c[0x0][0xb10] ;  /* 0x00016200ff0c77ac */ /* 0x000ea20008000c00 */
[----:B------:R-:W3:Y:S01]  /*10e0*/  LDCU UR22, c[0x0][0xb0c] ;  /* 0x00016180ff1677ac */ /* 0x000ee20008000800 */
[----:B------:R-:W4:Y:S01]  /*10f0*/  LDCU UR7, c[0x0][0x370] ;  /* 0x00006e00ff0777ac */ /* 0x000f220008000800 */
[----:B------:R-:W1:Y:S01]  /*1100*/  LDCU UR8, c[0x0][0x374] ;  /* 0x00006e80ff0877ac */ /* 0x000e620008000800 */
[----:B------:R-:W1:Y:S01]  /*1110*/  LDCU UR9, c[0x0][0xb20] ;  /* 0x00016400ff0977ac */ /* 0x000e620008000800 */
[----:B--2---:R-:W-:Y:S02]  /*1120*/  UIMAD.WIDE.U32 UR10, UR47, UR12, URZ ;  /* 0x0000000c2f0a72a5 */ /* 0x004fe4000f8e00ff */
[----:B---3--:R-:W-:Y:S02]  /*1130*/  UISETP.NE.AND UP0, UPT, UR22, 0x1, UPT ;  /* 0x000000011600788c */ /* 0x008fe4000bf05270 */
[----:B------:R-:W-:Y:S02]  /*1140*/  UIMAD.WIDE.U32 UR16, UR48, UR15, URZ ;  /* 0x0000000f301072a5 */ /* 0x000fe4000f8e00ff */
[----:B----4-:R-:W-:Y:S01]  /*1150*/  UIMAD.WIDE.U32 UR18, UR7, UR12, URZ ;  /* 0x0000000c071272a5 */ /* 0x010fe2000f8e00ff */
[----:B------:R-:W-:Y:S01]  /*1160*/  UMOV UR6, UR11 ;  /* 0x0000000b00067c82 */ /* 0x000fe20008000000 */
[----:B------:R-:W-:-:S02]  /*1170*/  UISETP.NE.AND UP1, UPT, UR21, 0x1, UPT ;  /* 0x000000011500788c */ /* 0x000fc4000bf25270 */
[----:B------:R-:W-:Y:S01]  /*1180*/  USHF.R.U32.HI UR6, URZ, UR13, UR6 ;  /* 0x0000000dff067299 */ /* 0x000fe20008011606 */
[----:B------:R-:W2:Y:S02]  /*1190*/  LDCU.64 UR10, c[0x0][0xb28] ;  /* 0x00016500ff0a77ac */ /* 0x000ea40008000a00 */
[----:B------:R-:W-:Y:S01]  /*11a0*/  UMOV UR18, UR19 ;  /* 0x0000001300127c82 */ /* 0x000fe20008000000 */
[----:B------:R-:W-:Y:S02]  /*11b0*/  USEL UR6, UR47, UR6, !UP0 ;  /* 0x000000062f067287 */ /* 0x000fe4000c000000 */
[----:B------:R-:W-:Y:S02]  /*11c0*/  @UP0 USHF.R.U32.HI UR7, URZ, UR13, UR18 ;  /* 0x0000000dff070299 */ /* 0x000fe40008011612 */
[----:B------:R-:W-:Y:S02]  /*11d0*/  UISETP.NE.AND UP0, UPT, UR14, 0x1, UPT ;  /* 0x000000010e00788c */ /* 0x000fe4000bf05270 */
[----:B-1----:R-:W-:Y:S01]  /*11e0*/  UIMAD.WIDE.U32 UR12, UR8, UR15, URZ ;  /* 0x0000000f080c72a5 */ /* 0x002fe2000f8e00ff */
[----:B------:R-:W-:-:S02]  /*11f0*/  UMOV UR5, UR17 ;  /* 0x0000001100057c82 */ /* 0x000fc40008000000 */
[----:B------:R-:W-:-:S04]  /*1200*/  USHF.R.U32.HI UR5, URZ, UR9, UR5 ;  /* 0x00000009ff057299 */ /* 0x000fc80008011605 */
[----:B------:R-:W-:Y:S01]  /*1210*/  UMOV UR12, UR13 ;  /* 0x0000000d000c7c82 */ /* 0x000fe20008000000 */
[----:B--2---:R-:W-:Y:S02]  /*1220*/  UIMAD.WIDE.U32 UR16, UR7, UR10, URZ ;  /* 0x0000000a071072a5 */ /* 0x004fe4000f8e00ff */
[----:B------:R-:W-:Y:S02]  /*1230*/  @UP0 USHF.R.U32.HI UR8, URZ, UR9, UR12 ;  /* 0x00000009ff080299 */ /* 0x000fe4000801160c */
[----:B------:R-:W-:Y:S02]  /*1240*/  USEL UR5, UR48, UR5, !UP0 ;  /* 0x0000000530057287 */ /* 0x000fe4000c000000 */
[----:B------:R-:W-:Y:S01]  /*1250*/  UIMAD.WIDE.U32 UR12, UR8, UR10, URZ ;  /* 0x0000000a080c72a5 */ /* 0x000fe2000f8e00ff */
[----:B------:R-:W-:Y:S02]  /*1260*/  UMOV UR16, UR17 ;  /* 0x0000001100107c82 */ /* 0x000fe40008000000 */
[----:B------:R-:W-:-:S04]  /*1270*/  @UP1 USHF.R.U32.HI UR7, URZ, UR11, UR16 ;  /* 0x0000000bff071299 */ /* 0x000fc80008011610 */
[----:B------:R-:W-:Y:S01]  /*1280*/  UMOV UR12, UR13 ;  /* 0x0000000d000c7c82 */ /* 0x000fe20008000000 */
[----:B------:R-:W-:Y:S02]  /*1290*/  UIMAD UR9, UR7, UR21, URZ ;  /* 0x00000015070972a4 */ /* 0x000fe4000f8e02ff */
[----:B------:R-:W-:Y:S02]  /*12a0*/  @UP1 USHF.R.U32.HI UR8, URZ, UR11, UR12 ;  /* 0x0000000bff081299 */ /* 0x000fe4000801160c */
[----:B------:R-:W-:Y:S02]  /*12b0*/  UIMAD.WIDE.U32 UR12, UR5, UR10, URZ ;  /* 0x0000000a050c72a5 */ /* 0x000fe4000f8e00ff */
[----:B------:R-:W-:Y:S02]  /*12c0*/  UIMAD UR8, UR8, UR21, URZ ;  /* 0x00000015080872a4 */ /* 0x000fe4000f8e02ff */
[----:B------:R-:W-:Y:S02]  /*12d0*/  UIADD3 UR12, UPT, UPT, -UR6, URZ, URZ ;  /* 0x000000ff060c7290 */ /* 0x000fe4000fffe1ff */
[----:B------:R-:W-:-:S02]  /*12e0*/  UISETP.GE.AND UP0, UPT, UR5, UR8, UPT ;  /* 0x000000080500728c */ /* 0x000fc4000bf06270 */
[----:B------:R-:W-:Y:S02]  /*12f0*/  UIMAD UR47, UR22, UR12, UR47 ;  /* 0x0000000c162f72a4 */ /* 0x000fe4000f8e022f */
[----:B------:R-:W-:Y:S02]  /*1300*/  UISETP.GE.OR UP0, UPT, UR6, UR9, UP0 ;  /* 0x000000090600728c */ /* 0x000fe40008706670 */
[----:B------:R-:W-:-:S03]  /*1310*/  UIMAD.WIDE.U32 UR8, UR6, UR10, URZ ;  /* 0x0000000a060872a5 */ /* 0x000fc6000f8e00ff */
[----:B------:R-:W-:Y:S02]  /*1320*/  UMOV UR10, UR13 ;  /* 0x0000000d000a7c82 */ /* 0x000fe40008000000 */
[----:B------:R-:W-:-:S04]  /*1330*/  USHF.R.U32.HI UR10, URZ, UR11, UR10 ;  /* 0x0000000bff0a7299 */ /* 0x000fc8000801160a */
[----:B------:R-:W-:Y:S02]  /*1340*/  USEL UR8, UR5, UR10, !UP1 ;  /* 0x0000000a05087287 */ /* 0x000fe4000c800000 */
[----:B------:R-:W-:Y:S02]  /*1350*/  @!UP0 USHF.R.U32.HI UR9, URZ, UR11, UR9 ;  /* 0x0000000bff098299 */ /* 0x000fe40008011609 */
[----:B------:R-:W-:Y:S02]  /*1360*/  UIADD3 UR10, UPT, UPT, -UR8, URZ, URZ ;  /* 0x000000ff080a7290 */ /* 0x000fe4000fffe1ff */
[----:B------:R-:W-:Y:S02]  /*1370*/  @!UP0 USEL UR9, UR6, UR9, !UP1 ;  /* 0x0000000906098287 */ /* 0x000fe4000c800000 */
[----:B------:R-:W-:Y:S02]  /*1380*/  UIMAD UR10, UR21, UR10, UR5 ;  /* 0x0000000a150a72a4 */ /* 0x000fe4000f8e0205 */
[----:B------:R-:W-:-:S02]  /*1390*/  UIADD3 UR11, UPT, UPT, -UR5, URZ, URZ ;  /* 0x000000ff050b7290 */ /* 0x000fc4000fffe1ff */
[----:B------:R-:W-:Y:S02]  /*13a0*/  @!UP0 UIMAD UR7, UR10, UR7, UR9 ;  /* 0x000000070a0782a4 */ /* 0x000fe4000f8e0209 */
[----:B------:R-:W-:Y:S02]  /*13b0*/  @!UP0 UIADD3 UR8, UPT, UPT, UR8, -UR9, URZ ;  /* 0x8000000908088290 */ /* 0x000fe4000fffe0ff */
[----:B------:R-:W-:Y:S02]  /*13c0*/  UIMAD UR11, UR14, UR11, UR48 ;  /* 0x0000000b0e0b72a4 */ /* 0x000fe4000f8e0230 */
[----:B------:R-:W-:-:S03]  /*13d0*/  @!UP0 UIMAD UR5, UR8, UR21, UR6 ;  /* 0x00000015080582a4 */ /* 0x000fc6000f8e0206 */
[----:B------:R-:W-:Y:S01]  /*13e0*/  @!UP0 UMOV UR6, UR7 ;  /* 0x0000000700068c82 */ /* 0x000fe20008000000 */
[----:B------:R-:W-:Y:S02]  /*13f0*/  UIMAD UR48, UR5, UR14, UR11 ;  /* 0x0000000e053072a4 */ /* 0x000fe4000f8e020b */
[----:B------:R-:W-:-:S12]  /*1400*/  UIMAD UR47, UR6, UR22, UR47 ;  /* 0x00000016062f72a4 */ /* 0x000fd8000f8e022f */
.L_x_18:
[----:B------:R-:W-:-:S09]  /*1410*/  UISETP.NE.AND UP0, UPT, UR23, 0x1, UPT ;  /* 0x000000011700788c */ /* 0x000fd2000bf05270 */
[----:B------:R-:W-:Y:S05]  /*1420*/  BRA.U UP0, `(.L_x_19) ;  /* 0x0000000100447547 */ /* 0x000fea000b800000 */
[----:B------:R-:W2:Y:S01]  /*1430*/  LDCU.128 UR12, c[0x0][0xb10] ;  /* 0x00016200ff0c77ac */ /* 0x000ea20008000c00 */
[----:B------:R-:W3:Y:S01]  /*1440*/  LDCU UR10, c[0x0][0xb0c] ;  /* 0x00016180ff0a77ac */ /* 0x000ee20008000800 */
[----:B------:R-:W4:Y:S01]  /*1450*/  LDCU UR11, c[0x0][0xb20] ;  /* 0x00016400ff0b77ac */ /* 0x000f220008000800 */
[----:B--2---:R-:W-:Y:S02]  /*1460*/  UIMAD.WIDE.U32 UR6, UR47, UR12, URZ ;  /* 0x0000000c2f0672a5 */ /* 0x004fe4000f8e00ff */
[----:B------:R-:W-:Y:S02]  /*1470*/  UIMAD.WIDE.U32 UR8, UR48, UR15, URZ ;  /* 0x0000000f300872a5 */ /* 0x000fe4000f8e00ff */
[----:B---3--:R-:W-:-:S03]  /*1480*/  UISETP.NE.AND UP0, UPT, UR10, 0x1, UPT ;  /* 0x000000010a00788c */ /* 0x008fc6000bf05270 */
[----:B------:R-:W-:Y:S02]  /*1490*/  UMOV UR6, UR7 ;  /* 0x0000000700067c82 */ /* 0x000fe40008000000 */
[----:B------:R-:W-:Y:S01]  /*14a0*/  USHF.R.U32.HI UR6, URZ, UR13, UR6 ;  /* 0x0000000dff067299 */ /* 0x000fe20008011606 */
[----:B------:R-:W-:-:S03]  /*14b0*/  UMOV UR5, UR9 ;  /* 0x0000000900057c82 */ /* 0x000fc60008000000 */
[----:B------:R-:W-:Y:S02]  /*14c0*/  USEL UR6, UR47, UR6, !UP0 ;  /* 0x000000062f067287 */ /* 0x000fe4000c000000 */
[----:B------:R-:W-:Y:S02]  /*14d0*/  UISETP.NE.AND UP0, UPT, UR14, 0x1, UPT ;  /* 0x000000010e00788c */ /* 0x000fe4000bf05270 */
[----:B----4-:R-:W-:-:S04]  /*14e0*/  USHF.R.U32.HI UR5, URZ, UR11, UR5 ;  /* 0x0000000bff057299 */ /* 0x010fc80008011605 */
[----:B------:R-:W-:-:S04]  /*14f0*/  USEL UR5, UR48, UR5, !UP0 ;  /* 0x0000000530057287 */ /* 0x000fc8000c000000 */
[----:B------:R-:W-:Y:S02]  /*1500*/  UIADD3 UR7, UPT, UPT, UR6, -UR5, URZ ;  /* 0x8000000506077290 */ /* 0x000fe4000fffe0ff */
[----:B------:R-:W-:Y:S02]  /*1510*/  UIADD3 UR5, UPT, UPT, -UR6, UR5, URZ ;  /* 0x0000000506057290 */ /* 0x000fe4000fffe1ff */
[----:B------:R-:W-:Y:S02]  /*1520*/  UIMAD UR48, UR7, UR14, UR48 ;  /* 0x0000000e073072a4 */ /* 0x000fe4000f8e0230 */
[----:B------:R-:W-:-:S12]  /*1530*/  UIMAD UR47, UR5, UR10, UR47 ;  /* 0x0000000a052f72a4 */ /* 0x000fd8000f8e022f */
.L_x_19:
[----:B------:R-:W-:Y:S01]  /*1540*/  UISETP.NE.AND UP0, UPT, UR20, 0x2, UPT ;  /* 0x000000021400788c */ /* 0x000fe2000bf05270 */
[----:B------:R-:W-:Y:S09]  /*1550*/  BRA.U !UP6, `(.L_x_20) ;  /* 0x000000010e0c7547 */ /* 0x000ff2000b800000 */
[----:B------:R-:W-:Y:S01]  /*1560*/  UCGABAR_WAIT ;  /* 0x0000000000007dc7 */ /* 0x000fe20008000000 */
[----:B------:R-:W-:Y:S01]  /*1570*/  CCTL.IVALL ;  /* 0x00000000ff00798f */ /* 0x000fe20002000000 */
[----:B------:R-:W-:Y:S05]  /*1580*/  BRA `(.L_x_21) ;  /* 0x0000000000047947 */ /* 0x000fea0003800000 */
.L_x_20:
[----:B------:R-:W-:Y:S06]  /*1590*/  BAR.SYNC.DEFER_BLOCKING 0x0 ;  /* 0x0000000000007b1d */ /* 0x000fec0000010000 */
.L_x_21:
[----:B------:R-:W-:Y:S05]  /*15a0*/  BRA.U UP0, `(.L_x_22) ;  /* 0x0000001500207547 */ /* 0x000fea000b800000 */
[----:B------:R-:W2:Y:S01]  /*15b0*/  LDCU UR7, c[0x0][0x38c] ;  /* 0x00007180ff0777ac */ /* 0x000ea20008000800 */
[----:B------:R-:W-:Y:S01]  /*15c0*/  PLOP3.LUT P1, PT, PT, PT, UP3, 0x80, 0x8 ;  /* 0x000000000008781c */ /* 0x000fe20003f2f038 */
[----:B------:R-:W-:Y:S01]  /*15d0*/  IMAD.MOV.U32 R12, RZ, RZ, 0x1 ;  /* 0x00000001ff0c7424 */ /* 0x000fe200078e00ff */
[----:B------:R-:W-:Y:S01]  /*15e0*/  ISETP.EQ.OR P2, PT, R0, RZ, P3 ;  /* 0x000000ff0000720c */ /* 0x000fe20001f42670 */
[----:B------:R-:W-:Y:S01]  /*15f0*/  UISETP.NE.AND UP1, UPT, UR20, URZ, UPT ;  /* 0x000000ff1400728c */ /* 0x000fe2000bf25270 */
[----:B------:R-:W-:Y:S01]  /*1600*/  PLOP3.LUT P1, PT, P1, PT, PT, 0x8, 0x80 ;  /* 0x000000000080781c */ /* 0x000fe20000f2e170 */
[----:B------:R-:W-:Y:S01]  /*1610*/  USEL UR31, URZ, 0x1, UP5 ;  /* 0x00000001ff1f7887 */ /* 0x000fe2000a800000 */
[----:B------:R-:W-:Y:S01]  /*1620*/  CS2R R10, SRZ ;  /* 0x00000000000a7805 */ /* 0x000fe2000001ff00 */
[----:B------:R-:W-:Y:S01]  /*1630*/  IMAD.MOV.U32 R9, RZ, RZ, RZ ;  /* 0x000000ffff097224 */ /* 0x000fe200078e00ff */
[----:B------:R-:W3:Y:S01]  /*1640*/  LDCU UR49, c[0x0][0x370] ;  /* 0x00006e00ff3177ac */ /* 0x000ee20008000800 */
[----:B------:R-:W-:Y:S01]  /*1650*/  IMAD.MOV.U32 R8, RZ, RZ, 0x1 ;  /* 0x00000001ff087424 */ /* 0x000fe200078e00ff */
[----:B------:R-:W4:Y:S01]  /*1660*/  LDCU.64 UR40, c[0x0][0x348] ;  /* 0x00006900ff2877ac */ /* 0x000f220008000a00 */
[----:B------:R-:W-:-:S02]  /*1670*/  USHF.R.U32.HI UR53, URZ, 0x6, UR4 ;  /* 0x00000006ff357899 */ /* 0x000fc40008011604 */
[----:B--2---:R-:W-:Y:S02]  /*1680*/  UIADD3 UR6, UPT, UPT, UR7, 0x7f, URZ ;  /* 0x0000007f07067890 */ /* 0x004fe4000fffe0ff */
[----:B------:R-:W-:Y:S02]  /*1690*/  UIADD3 UR54, UPT, UPT, UR7, 0xfe, URZ ;  /* 0x000000fe07367890 */ /* 0x000fe4000fffe0ff */
[----:B------:R-:W-:Y:S01]  /*16a0*/  USHF.R.S32.HI UR5, URZ, 0x1f, UR6 ;  /* 0x0000001fff057899 */ /* 0x000fe20008011406 */
[----:B------:R-:W2:Y:S03]  /*16b0*/  LDCU UR46, c[0x0][0x374] ;  /* 0x00006e80ff2e77ac */ /* 0x000ea60008000800 */
[----:B------:R-:W-:Y:S02]  /*16c0*/  ULEA.HI UR5, UR5, UR6, URZ, 0x7 ;  /* 0x0000000605057291 */ /* 0x000fe4000f8f38ff */
[----:B------:R-:W-:-:S02]  /*16d0*/  USEL UR31, UR31, 0x2, UP1 ;  /* 0x000000021f1f7887 */ /* 0x000fc40008800000 */
[----:B------:R-:W-:Y:S02]  /*16e0*/  USHF.R.S32.HI UR51, URZ, 0x7, UR5 ;  /* 0x00000007ff337899 */ /* 0x000fe40008011405 */
[----:B------:R-:W-:Y:S02]  /*16f0*/  UIADD3 UR5, UPT, UPT, UR7, -0x1, URZ ;  /* 0xffffffff07057890 */ /* 0x000fe4000fffe0ff */
[----:B------:R-:W-:Y:S02]  /*1700*/  UISETP.LT.U32.AND UP0, UPT, UR51, 0x4, UPT ;  /* 0x000000043300788c */ /* 0x000fe4000bf01070 */
[----:B------:R-:W-:Y:S02]  /*1710*/  UISETP.GE.U32.AND UP2, UPT, UR5, -0xff, UPT ;  /* 0xffffff010500788c */ /* 0x000fe4000bf46070 */
[----:B------:R-:W-:Y:S01]  /*1720*/  USEL UR50, UR51, 0x4, UP0 ;  /* 0x0000000433327887 */ /* 0x000fe20008000000 */
[----:B------:R-:W-:-:S03]  /*1730*/  UMOV UR29, URZ ;  /* 0x000000ff001d7c82 */ /* 0x000fc60008000000 */
[----:B------:R-:W-:Y:S02]  /*1740*/  UIADD3 UR30, UPT, UPT, UR50, -0x1, URZ ;  /* 0xffffffff321e7890 */ /* 0x000fe4000fffe0ff */
[----:B------:R-:W-:-:S03]  /*1750*/  UIADD3 UR52, UPT, UPT, UR51, -UR50, URZ ;  /* 0x8000003233347290 */ /* 0x000fc6000fffe0ff */
[----:B------:R-:W-:-:S04]  /*1760*/  @UP2 UIADD3 UR30, UPT, UPT, UR50, URZ, URZ ;  /* 0x000000ff321e2290 */ /* 0x000fc8000fffe0ff */
[----:B--234-:R-:W-:-:S12]  /*1770*/  UIADD3 UR30, UPT, UPT, UR30, 0x1, URZ ;  /* 0x000000011e1e7890 */ /* 0x01cfd8000fffe0ff */
.L_x_42:
[----:B------:R-:W-:Y:S01]  /*1780*/  UISETP.NE.AND UP0, UPT, UR42, URZ, UPT ;  /* 0x000000ff2a00728c */ /* 0x000fe2000bf05270 */
[----:B------:R-:W2:Y:S08]  /*1790*/  S2UR UR42, SR_CgaCtaId ;  /* 0x00000000002a79c3 */ /* 0x000eb00000008800 */
[----:B------:R-:W-:Y:S05]  /*17a0*/  BRA.U UP0, `(.L_x_23) ;  /* 0x0000000100347547 */ /* 0x000fea000b800000 */
[----:B------:R-:W3:Y:S01]  /*17b0*/  S2R R0, SR_CgaCtaId ;  /* 0x0000000000007919 */ /* 0x000ee20000008800 */
[----:B------:R-:W-:-:S04]  /*17c0*/  MOV R2, 0x400 ;  /* 0x0000040000027802 */ /* 0x000fc80000000f00 */
[----:B---3--:R-:W-:Y:S02]  /*17d0*/  LEA R0, R0, R2, 0x18 ;  /* 0x0000000200007211 */ /* 0x008fe400078ec0ff */
[----:B------:R-:W-:-:S03]  /*17e0*/  SHF.L.U32 R2, R8, 0x1f, RZ ;  /* 0x0000001f08027819 */ /* 0x000fc600000006ff */
[----:B------:R-:W-:-:S04]  /*17f0*/  IMAD R0, R9, 0x8, R0 ;  /* 0x0000000809007824 */ /* 0x000fc800078e0200 */
[----:B------:R-:W3:Y:S02]  /*1800*/  SYNCS.PHASECHK.TRANS64.TRYWAIT P0, [R0+URZ+0xe0], R2 ;  /* 0x0000e002000075a7 */ /* 0x000ee400080011ff */
[----:B---3--:R-:W-:Y:S05]  /*1810*/  @!P0 BRA `(.L_x_24) ;  /* 0x0000006800388947 */ /* 0x008fea0003800000 */
.L_x_115:
[----:B------:R-:W-:Y:S01]  /*1820*/  VIADD R9, R9, 0x1 ;  /* 0x0000000109097836 */ /* 0x000fe20000000000 */
[----:B------:R3:W-:Y:S04]  /*1830*/  SYNCS.ARRIVE.TRANS64.A1T0 RZ, [R0+URZ+0xd0], RZ ;  /* 0x0000d0ff00ff79a7 */ /* 0x0007e800081000ff */
[----:B------:R-:W-:-:S04]  /*1840*/  ISETP.NE.AND P0, PT, R9, 0x2, PT ;  /* 0x000000020900780c */ /* 0x000fc80003f05270 */
[----:B------:R-:W-:Y:S02]  /*1850*/  SEL R9, R9, RZ, P0 ;  /* 0x000000ff09097207 */ /* 0x000fe40000000000 */
[----:B---3--:R-:W-:-:S04]  /*1860*/  SEL R0, RZ, 0x1, P0 ;  /* 0x00000001ff007807 */ /* 0x008fc80000000000 */
[----:B------:R-:W-:-:S07]  /*1870*/  LOP3.LUT R8, R8, R0, RZ, 0x3c, !PT ;  /* 0x0000000008087212 */ /* 0x000fce00078e3cff */
.L_x_23:
[----:B------:R-:W-:Y:S01]  /*1880*/  UMOV UR13, 0x400 ;  /* 0x00000400000d7882 */ /* 0x000fe20000000000 */
[----:B------:R-:W-:Y:S01]  /*1890*/  SHF.L.U32 R0, R12, 0x1f, RZ ;  /* 0x0000001f0c007819 */ /* 0x000fe200000006ff */
[----:B--2---:R-:W-:Y:S02]  /*18a0*/  ULEA UR13, UR42, UR13, 0x18 ;  /* 0x0000000d2a0d7291 */ /* 0x004fe4000f8ec0ff */
[----:B------:R-:W-:Y:S02]  /*18b0*/  UISETP.GE.U32.AND UP0, UPT, UR54, 0xff, UPT ;  /* 0x000000ff3600788c */ /* 0x000fe4000bf06070 */
[----:B------:R-:W-:Y:S02]  /*18c0*/  ULEA UR5, UR29, UR13, 0x3 ;  /* 0x0000000d1d057291 */ /* 0x000fe4000f8e18ff */
[----:B------:R-:W-:Y:S02]  /*18d0*/  USHF.L.U32 UR35, UR47, 0x6, URZ ;  /* 0x000000062f237899 */ /* 0x000fe400080006ff */
[----:B------:R-:W-:Y:S01]  /*18e0*/  UIMAD UR19, UR48, 0x70, UR53 ;  /* 0x00000070301378a4 */ /* 0x000fe2000f8e0235 */
[----:B------:R-:W-:-:S04]  /*18f0*/  UMOV UR14, URZ ;  /* 0x000000ff000e7c82 */ /* 0x000fc80008000000 */
[----:B------:R2:W3:Y:S01]  /*1900*/  SYNCS.PHASECHK.TRANS64.TRYWAIT P0, [UR5+0x20], R0 ;  /* 0x00002000ff0075a7 */ /* 0x0004e20008001105 */
[----:B------:R-:W-:Y:S06]  /*1910*/  BRA.U !UP0, `(.L_x_25) ;  /* 0x0000000108f07547 */ /* 0x000fec000b800000 */
[----:B------:R-:W-:Y:S01]  /*1920*/  UMOV UR21, URZ ;  /* 0x000000ff00157c82 */ /* 0x000fe20008000000 */
[----:B------:R-:W-:-:S05]  /*1930*/  UMOV UR6, UR29 ;  /* 0x0000001d00067c82 */ /* 0x000fca0008000000 */
.L_x_31:
[----:B------:R-:W-:Y:S01]  /*1940*/  @!P3 MOV R2, 0xb000 ;  /* 0x0000b0000002b802 */ /* 0x000fe20000000f00 */
[----:B------:R-:W-:Y:S01]  /*1950*/  ULEA UR33, UR6, UR13, 0x3 ;  /* 0x0000000d06217291 */ /* 0x000fe2000f8e18ff */
[----:B-1-3--:R-:W-:Y:S11]  /*1960*/  @P0 BRA `(.L_x_26) ;  /* 0x00000000000c0947 */ /* 0x00aff60003800000 */
[----:B------:R-:W-:Y:S04]  /*1970*/  SHF.L.U32 R3, R12, 0x1f, RZ ;  /* 0x0000001f0c037819 */ /* 0x000fe800000006ff */
[----:B------:R-:W3:Y:S02]  /*1980*/  SYNCS.PHASECHK.TRANS64.TRYWAIT P0, [UR33+0x20], R3 ;  /* 0x00002003ff0075a7 */ /* 0x000ee40008001121 */
[----:B---3--:R-:W-:Y:S05]  /*1990*/  @!P0 BRA `(.L_x_27) ;  /* 0x0000006400ec8947 */ /* 0x008fea0003800000 */
.L_x_26:
[----:B------:R3:W-:Y:S01]  /*19a0*/  @!P3 SYNCS.ARRIVE.TRANS64 RZ, [UR33], R2 ;  /* 0x00000002ffffb9a7 */ /* 0x0007e20008000021 */
[----:B------:R-:W-:Y:S04]  /*19b0*/  ULOP3.LUT UR5, UR31, 0x2, URZ, 0xfc, !UPT ;  /* 0x000000021f057892 */ /* 0x000fe8000f8efcff */
[----:B------:R-:W-:Y:S09]  /*19c0*/  UISETP.NE.AND UP0, UPT, UR5, 0x2, UPT ;  /* 0x000000020500788c */ /* 0x000ff2000bf05270 */
[----:B------:R-:W-:Y:S05]  /*19d0*/  BRA.U UP0, `(.L_x_28) ;  /* 0x0000000100047547 */ /* 0x000fea000b800000 */
[----:B-1----:R-:W-:Y:S05]  /*19e0*/  BPT.TRAP 0x1 ;  /* 0x000000040000795c */ /* 0x002fea0000300000 */
.L_x_28:
[----:B------:R-:W-:Y:S04]  /*19f0*/  BSSY.RECONVERGENT B0, `(.L_x_29) ;  /* 0x0000003000007945 */ /* 0x000fe80003800200 */
[----:B------:R-:W-:Y:S05]  /*1a00*/  @P2 BRA `(.L_x_30) ;  /* 0x0000000000042947 */ /* 0x000fea0003800000 */
[----:B-1----:R-:W-:Y:S05]  /*1a10*/  BPT.TRAP 0x1 ;  /* 0x000000040000795c */ /* 0x002fea0000300000 */
.L_x_30:
[----:B-1----:R-:W-:Y:S05]  /*1a20*/  BSYNC.RECONVERGENT B0 ;  /* 0x0000000000007941 */ /* 0x002fea0003800200 */
.L_x_29:
[----:B------:R-:W-:Y:S02]  /*1a30*/  UIADD3 UR5, UPT, UPT, UR6, 0x1, URZ ;  /* 0x0000000106057890 */ /* 0x000fe4000fffe0ff */
[----:B------:R-:W-:Y:S02]  /*1a40*/  UIADD3 UR14, UP1, UPT, UR40, 0x80, URZ ;  /* 0x00000080280e7890 */ /* 0x000fe4000ff3e0ff */
[----:B------:R-:W-:Y:S02]  /*1a50*/  UISETP.NE.AND UP0, UPT, UR5, 0x4, UPT ;  /* 0x000000040500788c */ /* 0x000fe4000bf05270 */
[----:B------:R-:W-:Y:S02]  /*1a60*/  ULEA UR24, UR6, UR13, 0xe ;  /* 0x0000000d06187291 */ /* 0x000fe4000f8e70ff */
[----:B------:R-:W-:Y:S02]  /*1a70*/  USEL UR7, URZ, 0x1, UP0 ;  /* 0x00000001ff077887 */ /* 0x000fe40008000000 */
[----:B------:R-:W-:Y:S02]  /*1a80*/  USEL UR29, UR5, URZ, UP0 ;  /* 0x000000ff051d7287 */ /* 0x000fe40008000000 */
[----:B------:R-:W-:Y:S02]  /*1a90*/  USHF.L.U32 UR34, UR21, 0x7, URZ ;  /* 0x0000000715227899 */ /* 0x000fe400080006ff */
[----:B------:R-:W-:Y:S01]  /*1aa0*/  ULEA UR5, UR29, UR13, 0x3 ;  /* 0x0000000d1d057291 */ /* 0x000fe2000f8e18ff */
[----:B------:R-:W-:Y:S01]  /*1ab0*/  LOP3.LUT R12, R12, UR7, RZ, 0x3c, !PT ;  /* 0x000000070c0c7c12 */ /* 0x000fe2000f8e3cff */
[----:B------:R-:W-:Y:S02]  /*1ac0*/  UIADD3.X UR15, UPT, UPT, URZ, UR41, URZ, UP1, !UPT ;  /* 0x00000029ff0f7290 */ /* 0x000fe40008ffe4ff */
[----:B------:R-:W-:Y:S01]  /*1ad0*/  UIADD3 UR32, UPT, UPT, UR24, 0x7300, URZ ;  /* 0x0000730018207890 */ /* 0x000fe2000fffe0ff */
[----:B--2---:R-:W-:Y:S01]  /*1ae0*/  SHF.L.U32 R0, R12, 0x1f, RZ ;  /* 0x0000001f0c007819 */ /* 0x004fe200000006ff */
[----:B------:R-:W-:Y:S02]  /*1af0*/  UIADD3 UR26, UPT, UPT, UR34, 0x40, URZ ;  /* 0x00000040221a7890 */ /* 0x000fe4000fffe0ff */
[----:B------:R-:W-:Y:S01]  /*1b00*/  UIADD3 UR24, UPT, UPT, UR24, 0x9300, URZ ;  /* 0x0000930018187890 */ /* 0x000fe2000fffe0ff */
[----:B------:R4:W1:Y:S01]  /*1b10*/  SYNCS.PHASECHK.TRANS64.TRYWAIT P0, [UR5+0x20], R0 ;  /* 0x00002000ff0075a7 */ /* 0x0008620008001105 */
[----:B------:R-:W-:Y:S01]  /*1b20*/  UIMAD UR5, UR6, 0x3800, UR4 ;  /* 0x00003800060578a4 */ /* 0x000fe2000f8e0204 */
[----:B------:R-:W-:Y:S02]  /*1b30*/  UMOV UR7, 0x10000000 ;  /* 0x1000000000077882 */ /* 0x000fe40000000000 */
[----:B------:R-:W-:Y:S01]  /*1b40*/  UMOV UR6, 0x0 ;  /* 0x0000000000067882 */ /* 0x000fe20000000000 */
[----:B------:R-:W-:Y:S01]  /*1b50*/  UIADD3 UR22, UP0, UPT, UR40, 0x180, URZ ;  /* 0x0000018028167890 */ /* 0x000fe2000ff1e0ff */
[----:B------:R-:W-:Y:S01]  /*1b60*/  UTMALDG.3D [UR32], [UR14], desc[UR6] ;  /* 0x000006200e0075b4 */ /* 0x000fe20008011000 */
[----:B------:R-:W-:Y:S01]  /*1b70*/  ULEA UR5, UR5, UR13, 0x1 ;  /* 0x0000000d05057291 */ /* 0x000fe2000f8e08ff */
[----:B------:R-:W-:Y:S01]  /*1b80*/  UMOV UR25, UR33 ;  /* 0x0000002100197c82 */ /* 0x000fe20008000000 */
[----:B------:R-:W-:Y:S01]  /*1b90*/  UMOV UR27, UR35 ;  /* 0x00000023001b7c82 */ /* 0x000fe20008000000 */
[----:B------:R-:W-:Y:S01]  /*1ba0*/  UMOV UR28, UR36 ;  /* 0x00000024001c7c82 */ /* 0x000fe20008000000 */
[----:B------:R-:W-:Y:S01]  /*1bb0*/  UIADD3.X UR23, UPT, UPT, URZ, UR41, URZ, UP0, !UPT ;  /* 0x00000029ff177290 */ /* 0x000fe200087fe4ff */
[----:B------:R2:W-:Y:S01]  /*1bc0*/  UTMALDG.3D [UR24], [UR14], desc[UR6] ;  /* 0x000006180e0075b4 */ /* 0x0005e20008011000 */
[----:B------:R-:W-:Y:S02]  /*1bd0*/  UIADD3 UR16, UPT, UPT, UR5, 0x17300, URZ ;  /* 0x0001730005107890 */ /* 0x000fe4000fffe0ff */
[----:B------:R-:W-:Y:S01]  /*1be0*/  UIADD3 UR8, UPT, UPT, UR5, 0x1ab00, URZ ;  /* 0x0001ab0005087890 */ /* 0x000fe2000fffe0ff */
[----:B------:R-:W-:Y:S01]  /*1bf0*/  UMOV UR37, 0x30000 ;  /* 0x0003000000257882 */ /* 0x000fe20000000000 */
[----:B------:R-:W-:Y:S01]  /*1c00*/  UMOV UR17, UR33 ;  /* 0x0000002100117c82 */ /* 0x000fe20008000000 */
[----:B------:R-:W-:Y:S01]  /*1c10*/  UMOV UR20, UR36 ;  /* 0x0000002400147c82 */ /* 0x000fe20008000000 */
[----:B------:R-:W-:Y:S01]  /*1c20*/  UMOV UR18, UR34 ;  /* 0x0000002200127c82 */ /* 0x000fe20008000000 */
[----:B------:R-:W-:Y:S02]  /*1c30*/  UMOV UR11, UR19 ;  /* 0x00000013000b7c82 */ /* 0x000fe40008000000 */
[----:B------:R-:W-:Y:S01]  /*1c40*/  UTMALDG.3D.MULTICAST [UR16], [UR22], UR37, desc[UR6] ;  /* 0x00000610160073b4 */ /* 0x000fe20008011825 */
[----:B------:R-:W-:Y:S01]  /*1c50*/  UIADD3 UR21, UPT, UPT, UR21, 0x1, URZ ;  /* 0x0000000115157890 */ /* 0x000fe2000fffe0ff */
[----:B------:R-:W-:Y:S01]  /*1c60*/  UMOV UR12, UR36 ;  /* 0x00000024000c7c82 */ /* 0x000fe20008000000 */
[----:B------:R-:W-:Y:S01]  /*1c70*/  UMOV UR9, UR33 ;  /* 0x0000002100097c82 */ /* 0x000fe20008000000 */
[----:B------:R-:W-:Y:S01]  /*1c80*/  UMOV UR10, UR26 ;  /* 0x0000001a000a7c82 */ /* 0x000fe20008000000 */
[----:B------:R-:W-:Y:S01]  /*1c90*/  UISETP.NE.AND UP0, UPT, UR21, UR30, UPT ;  /* 0x0000001e1500728c */ /* 0x000fe2000bf05270 */
[----:B------:R3:W-:Y:S01]  /*1ca0*/  UTMALDG.3D.MULTICAST [UR8], [UR22], UR37, desc[UR6] ;  /* 0x00000608160073b4 */ /* 0x0007e20008011825 */
[----:B--2---:R-:W-:Y:S01]  /*1cb0*/  UMOV UR14, UR30 ;  /* 0x0000001e000e7c82 */ /* 0x004fe20008000000 */
[----:B---3--:R-:W-:Y:S06]  /*1cc0*/  UMOV UR6, UR29 ;  /* 0x0000001d00067c82 */ /* 0x008fec0008000000 */
[----:B----4-:R-:W-:Y:S05]  /*1cd0*/  BRA.U UP0, `(.L_x_31) ;  /* 0xfffffffd00187547 */ /* 0x010fea000b83ffff */
.L_x_25:
[----:B------:R-:W-:Y:S01]  /*1ce0*/  ULEA UR5, UR29, UR13, 0x3 ;  /* 0x0000000d1d057291 */ /* 0x000fe2000f8e18ff */
[----:B--2---:R-:W-:Y:S01]  /*1cf0*/  SHF.L.U32 R0, R12, 0x1f, RZ ;  /* 0x0000001f0c007819 */ /* 0x004fe200000006ff */
[----:B------:R-:W-:Y:S01]  /*1d00*/  @!P1 SYNCS.ARRIVE.TRANS64.A1T0 RZ, [UR13+0x68], RZ ;  /* 0x000068ffffff99a7 */ /* 0x000fe2000810000d */
[----:B------:R-:W-:-:S06]  /*1d10*/  UISETP.GT.AND UP0, UPT, UR51, UR50, UPT ;  /* 0x000000323300728c */ /* 0x000fcc000bf04270 */
[----:B-1-3--:R1:W2:Y:S03]  /*1d20*/  SYNCS.PHASECHK.TRANS64.TRYWAIT P0, [UR5+0x20], R0 ;  /* 0x00002000ff0075a7 */ /* 0x00a2a60008001105 */
[----:B------:R-:W-:Y:S05]  /*1d30*/  BRA.U !UP0, `(.L_x_32) ;  /* 0x0000000108ec7547 */ /* 0x000fea000b800000 */
[----:B------:R-:W-:Y:S01]  /*1d40*/  UIADD3 UR15, UPT, UPT, UR52, UR14, URZ ;  /* 0x0000000e340f7290 */ /* 0x000fe2000fffe0ff */
[----:B------:R-:W-:-:S11]  /*1d50*/  UMOV UR6, UR29 ;  /* 0x0000001d00067c82 */ /* 0x000fd60008000000 */
.L_x_38:
[----:B--2---:R-:W-:Y:S01]  /*1d60*/  @!P3 MOV R2, 0xb000 ;  /* 0x0000b0000002b802 */ /* 0x004fe20000000f00 */
[----:B------:R-:W-:Y:S01]  /*1d70*/  ULEA UR33, UR6, UR13, 0x3 ;  /* 0x0000000d06217291 */ /* 0x000fe2000f8e18ff */
[----:B--2-4-:R-:W-:Y:S11]  /*1d80*/  @P0 BRA `(.L_x_33) ;  /* 0x00000000000c0947 */ /* 0x014ff60003800000 */
[----:B------:R-:W-:Y:S04]  /*1d90*/  SHF.L.U32 R3, R12, 0x1f, RZ ;  /* 0x0000001f0c037819 */ /* 0x000fe800000006ff */
[----:B------:R-:W2:Y:S02]  /*1da0*/  SYNCS.PHASECHK.TRANS64.TRYWAIT P0, [UR33+0x20], R3 ;  /* 0x00002003ff0075a7 */ /* 0x000ea40008001121 */
[----:B--2---:R-:W-:Y:S05]  /*1db0*/  @!P0 BRA `(.L_x_34) ;  /* 0x0000006000fc8947 */ /* 0x004fea0003800000 */
.L_x_33:
[----:B------:R2:W-:Y:S01]  /*1dc0*/  @!P3 SYNCS.ARRIVE.TRANS64 RZ, [UR33], R2 ;  /* 0x00000002ffffb9a7 */ /* 0x0005e20008000021 */
[----:B------:R-:W-:Y:S04]  /*1dd0*/  ULOP3.LUT UR5, UR31, 0x2, URZ, 0xfc, !UPT ;  /* 0x000000021f057892 */ /* 0x000fe8000f8efcff */
[----:B------:R-:W-:Y:S09]  /*1de0*/  UISETP.NE.AND UP0, UPT, UR5, 0x2, UPT ;  /* 0x000000020500788c */ /* 0x000ff2000bf05270 */
[----:B------:R-:W-:Y:S05]  /*1df0*/  BRA.U UP0, `(.L_x_35) ;  /* 0x0000000100047547 */ /* 0x000fea000b800000 */
[----:B------:R-:W-:Y:S05]  /*1e00*/  BPT.TRAP 0x1 ;  /* 0x000000040000795c */ /* 0x000fea0000300000 */
.L_x_35:
[----:B------:R-:W-:Y:S04]  /*1e10*/  BSSY.RECONVERGENT B0, `(.L_x_36) ;  /* 0x0000003000007945 */ /* 0x000fe80003800200 */
[----:B------:R-:W-:Y:S05]  /*1e20*/  @P2 BRA `(.L_x_37) ;  /* 0x0000000000042947 */ /* 0x000fea0003800000 */
[----:B------:R-:W-:Y:S05]  /*1e30*/  BPT.TRAP 0x1 ;  /* 0x000000040000795c */ /* 0x000fea0000300000 */
.L_x_37:
[----:B------:R-:W-:Y:S05]  /*1e40*/  BSYNC.RECONVERGENT B0 ;  /* 0x0000000000007941 */ /* 0x000fea0003800200 */
.L_x_36:
        /* <DEDUP_REMOVED lines=11> */
[----:B-1----:R-:W-:Y:S01]  /*1f00*/  SHF.L.U32 R0, R12, 0x1f, RZ ;  /* 0x0000001f0c007819 */ /* 0x002fe200000006ff */
[----:B------:R-:W-:Y:S02]  /*1f10*/  UIADD3 UR26, UPT, UPT, UR34, 0x40, URZ ;  /* 0x00000040221a7890 */ /* 0x000fe4000fffe0ff */
[----:B------:R-:W-:Y:S01]  /*1f20*/  UIADD3 UR24, UPT, UPT, UR24, 0x9300, URZ ;  /* 0x0000930018187890 */ /* 0x000fe2000fffe0ff */
[----:B------:R3:W4:Y:S01]  /*1f30*/  SYNCS.PHASECHK.TRANS64.TRYWAIT P0, [UR5+0x20], R0 ;  /* 0x00002000ff0075a7 */ /* 0x0007220008001105 */
[----:B------:R-:W-:Y:S01]  /*1f40*/  UMOV UR38, 0x0 ;  /* 0x0000000000267882 */ /* 0x000fe20000000000 */
[----:B------:R-:W-:Y:S01]  /*1f50*/  UMOV UR39, 0x10000000 ;  /* 0x1000000000277882 */ /* 0x000fe20000000000 */
[----:B------:R-:W-:Y:S01]  /*1f60*/  UIMAD UR5, UR6, 0x3800, UR4 ;  /* 0x00003800060578a4 */ /* 0x000fe2000f8e0204 */
[----:B------:R-:W-:Y:S01]  /*1f70*/  UTMALDG.3D [UR32], [UR22], desc[UR38] ;  /* 0x00002620160075b4 */ /* 0x000fe20008011000 */
[----:B------:R-:W-:Y:S02]  /*1f80*/  UIADD3 UR6, UP0, UPT, UR40, 0x180, URZ ;  /* 0x0000018028067890 */ /* 0x000fe4000ff1e0ff */
[----:B------:R-:W-:Y:S01]  /*1f90*/  ULEA UR5, UR5, UR13, 0x1 ;  /* 0x0000000d05057291 */ /* 0x000fe2000f8e08ff */
[----:B------:R-:W-:Y:S01]  /*1fa0*/  UMOV UR25, UR33 ;  /* 0x0000002100197c82 */ /* 0x000fe20008000000 */
[----:B------:R-:W-:Y:S01]  /*1fb0*/  UMOV UR27, UR35 ;  /* 0x00000023001b7c82 */ /* 0x000fe20008000000 */
[----:B------:R-:W-:Y:S01]  /*1fc0*/  UMOV UR28, UR36 ;  /* 0x00000024001c7c82 */ /* 0x000fe20008000000 */
[----:B------:R-:W-:Y:S01]  /*1fd0*/  UIADD3.X UR7, UPT, UPT, URZ, UR41, URZ, UP0, !UPT ;  /* 0x00000029ff077290 */ /* 0x000fe200087fe4ff */
[----:B------:R-:W-:Y:S01]  /*1fe0*/  UTMALDG.3D [UR24], [UR22], desc[UR38] ;  /* 0x00002618160075b4 */ /* 0x000fe20008011000 */
[----:B------:R-:W-:Y:S01]  /*1ff0*/  UIADD3 UR16, UPT, UPT, UR5, 0x17300, URZ ;  /* 0x0001730005107890 */ /* 0x000fe2000fffe0ff */
[----:B------:R-:W-:Y:S01]  /*2000*/  UMOV UR21, 0x30000 ;  /* 0x0003000000157882 */ /* 0x000fe20000000000 */
[----:B------:R-:W-:Y:S01]  /*2010*/  UMOV UR17, UR33 ;  /* 0x0000002100117c82 */ /* 0x000fe20008000000 */
[----:B------:R-:W-:Y:S01]  /*2020*/  UMOV UR20, UR36 ;  /* 0x0000002400147c82 */ /* 0x000fe20008000000 */
[----:B------:R-:W-:Y:S01]  /*2030*/  UMOV UR18, UR34 ;  /* 0x0000002200127c82 */ /* 0x000fe20008000000 */
[----:B------:R-:W-:Y:S01]  /*2040*/  UIADD3 UR8, UPT, UPT, UR5, 0x1ab00, URZ ;  /* 0x0001ab0005087890 */ /* 0x000fe2000fffe0ff */
[----:B------:R-:W-:Y:S03]  /*2050*/  UMOV UR11, UR19 ;  /* 0x00000013000b7c82 */ /* 0x000fe60008000000 */
[----:B------:R-:W-:Y:S01]  /*2060*/  UTMALDG.3D.MULTICAST [UR16], [UR6], UR21, desc[UR38] ;  /* 0x00002610060073b4 */ /* 0x000fe20008011815 */
[----:B------:R-:W-:Y:S01]  /*2070*/  UIADD3 UR14, UPT, UPT, UR14, 0x1, URZ ;  /* 0x000000010e0e7890 */ /* 0x000fe2000fffe0ff */
[----:B------:R-:W-:Y:S01]  /*2080*/  UMOV UR12, UR36 ;  /* 0x00000024000c7c82 */ /* 0x000fe20008000000 */
[----:B------:R-:W-:Y:S01]  /*2090*/  UMOV UR9, UR33 ;  /* 0x0000002100097c82 */ /* 0x000fe20008000000 */
[----:B------:R-:W-:Y:S01]  /*20a0*/  UMOV UR10, UR26 ;  /* 0x0000001a000a7c82 */ /* 0x000fe20008000000 */
[----:B------:R-:W-:Y:S01]  /*20b0*/  UISETP.NE.AND UP0, UPT, UR14, UR15, UPT ;  /* 0x0000000f0e00728c */ /* 0x000fe2000bf05270 */
[----:B------:R1:W-:Y:S02]  /*20c0*/  UTMALDG.3D.MULTICAST [UR8], [UR6], UR21, desc[UR38] ;  /* 0x00002608060073b4 */ /* 0x0003e40008011815 */
[----:B-1----:R-:W-:Y:S06]  /*20d0*/  UMOV UR6, UR29 ;  /* 0x0000001d00067c82 */ /* 0x002fec0008000000 */
[----:B---3--:R-:W-:Y:S05]  /*20e0*/  BRA.U UP0, `(.L_x_38) ;  /* 0xfffffffd001c7547 */ /* 0x008fea000b83ffff */
.L_x_32:
[C---:B------:R-:W-:Y:S01]  /*20f0*/  LEA R3, R11.reuse, UR13, 0x3 ;  /* 0x0000000d0b037c11 */ /* 0x040fe2000f8e18ff */
[----:B------:R-:W-:Y:S01]  /*2100*/  NOP ;  /* 0x0000000000007918 */ /* 0x000fe20000000000 */
[----:B-1----:R-:W-:Y:S02]  /*2110*/  SHF.L.U32 R0, R10, 0x1f, RZ ;  /* 0x0000001f0a007819 */ /* 0x002fe400000006ff */
[----:B------:R-:W-:Y:S02]  /*2120*/  LEA R4, R11, UR13, 0x4 ;  /* 0x0000000d0b047c11 */ /* 0x000fe4000f8e20ff */
[----:B--2-4-:R-:W1:Y:S02]  /*2130*/  SYNCS.PHASECHK.TRANS64.TRYWAIT P0, [R3+URZ+0x70], R0 ;  /* 0x00007000030075a7 */ /* 0x014e6400080011ff */
[----:B-1----:R-:W-:Y:S05]  /*2140*/  @!P0 BRA `(.L_x_39) ;  /* 0x0000006000308947 */ /* 0x002fea0003800000 */
.L_x_118:
[----:B------:R-:W2:Y:S01]  /*2150*/  LDS.128 R4, [R4+0x100] ;  /* 0x0001000004047984 */ /* 0x000ea20000000c00 */
[----:B------:R-:W-:Y:S01]  /*2160*/  UISETP.GE.AND UP0, UPT, UR43, 0x1, UPT ;  /* 0x000000012b00788c */ /* 0x000fe2000bf06270 */
[----:B------:R-:W-:Y:S01]  /*2170*/  @!PT LDS RZ, [RZ] ;  /* 0x00000000fffff984 */ /* 0x000fe20000000800 */
[----:B------:R-:W-:Y:S01]  /*2180*/  @!PT LDS RZ, [RZ] ;  /* 0x00000000fffff984 */ /* 0x000fe20000000800 */
[----:B------:R-:W-:Y:S01]  /*2190*/  @!PT LDS RZ, [RZ] ;  /* 0x00000000fffff984 */ /* 0x000fe20000000800 */
[----:B------:R-:W-:Y:S01]  /*21a0*/  @!PT LDS RZ, [RZ] ;  /* 0x00000000fffff984 */ /* 0x000fe20000000800 */
[----:B------:R3:W-:Y:S06]  /*21b0*/  MEMBAR.ALL.CTA ;  /* 0x0000000000007992 */ /* 0x0007ec0000008000 */
[----:B---3--:R-:W3:Y:S01]  /*21c0*/  FENCE.VIEW.ASYNC.S ;  /* 0x00000000000073c6 */ /* 0x008ee20000000000 */
[----:B--2---:R-:W-:-:S13]  /*21d0*/  LOP3.LUT P0, RZ, R6, 0x1, RZ, 0xc0, !PT ;  /* 0x0000000106ff7812 */ /* 0x004fda000780c0ff */
[----:B---3--:R-:W-:Y:S01]  /*21e0*/  VOTEU.ANY UP1, P0 ;  /* 0x0000000000ff7886 */ /* 0x008fe20000020100 */
[----:B------:R-:W-:-:S13]  /*21f0*/  PLOP3.LUT P0, PT, PT, PT, UP1, 0x80, 0x8 ;  /* 0x000000000008781c */ /* 0x000fda0003f0f018 */
[----:B-1----:R-:W-:Y:S02]  /*2200*/  @P0 LOP3.LUT R0, R5, 0xffff, RZ, 0xc0, !PT ;  /* 0x0000ffff05000812 */ /* 0x002fe400078ec0ff */
[----:B------:R-:W-:Y:S02]  /*2210*/  @P0 MOV R2, R4 ;  /* 0x0000000400020202 */ /* 0x000fe40000000f00 */
[----:B------:R-:W-:Y:S01]  /*2220*/  @P0 R2UR UR6, R0 ;  /* 0x00000000000602ca */ /* 0x000fe200000e0000 */
[----:B------:R-:W-:Y:S01]  /*2230*/  VIADD R0, R3, 0x80 ;  /* 0x0000008003007836 */ /* 0x000fe20000000000 */
[----:B------:R-:W-:Y:S02]  /*2240*/  @P0 SHF.R.U32.HI R4, RZ, 0x10, R5 ;  /* 0x00000010ff040819 */ /* 0x000fe40000011605 */
[----:B------:R-:W-:Y:S02]  /*2250*/  @P0 R2UR UR7, R2 ;  /* 0x00000000020702ca */ /* 0x000fe400000e0000 */
[----:B------:R-:W-:-:S02]  /*2260*/  PRMT R0, RZ, 0x654, R0 ;  /* 0x00000654ff007816 */ /* 0x000fc40000000000 */
[----:B------:R-:W-:Y:S02]  /*2270*/  @P0 R2UR UR5, R4 ;  /* 0x00000000040502ca */ /* 0x000fe400000e0000 */
[----:B------:R1:W-:Y:S03]  /*2280*/  SYNCS.ARRIVE.TRANS64.RED.A1T0 RZ, [R0+URZ], RZ ;  /* 0x000000ff00ff79a7 */ /* 0x0003e600081004ff */
[----:B------:R-:W-:-:S04]  /*2290*/  @UP1 UMOV UR44, UR6 ;  /* 0x00000006002c1c82 */ /* 0x000fc80008000000 */
[----:B------:R-:W-:-:S04]  /*22a0*/  @UP1 UMOV UR45, UR7 ;  /* 0x00000007002d1c82 */ /* 0x000fc80008000000 */
[----:B------:R-:W-:Y:S01]  /*22b0*/  @UP1 UMOV UR36, UR5 ;  /* 0x0000000500241c82 */ /* 0x000fe20008000000 */
[----:B------:R-:W-:Y:S05]  /*22c0*/  BRA.U !UP0, `(.L_x_40) ;  /* 0x0000000108d47547 */ /* 0x000fea000b800000 */
[----:B------:R-:W2:Y:S01]  /*22d0*/  LDCU.128 UR16, c[0x0][0xb10] ;  /* 0x00016200ff1077ac */ /* 0x000ea20008000c00 */
[----:B------:R-:W3:Y:S01]  /*22e0*/  LDCU UR12, c[0x0][0xb20] ;  /* 0x00016400ff0c77ac */ /* 0x000ee20008000800 */
[----:B------:R-:W4:Y:S01]  /*22f0*/  LDCU UR22, c[0x0][0xb0c] ;  /* 0x00016180ff1677ac */ /* 0x000f220008000800 */
[----:B------:R-:W1:Y:S01]  /*2300*/  LDCU.64 UR8, c[0x0][0xb28] ;  /* 0x00016500ff0877ac */ /* 0x000e620008000a00 */
[----:B------:R-:W-:Y:S02]  /*2310*/  UISETP.NE.AND UP3, UPT, UR43, 0x1, UPT ;  /* 0x000000012b00788c */ /* 0x000fe4000bf65270 */
[----:B--2---:R-:W-:Y:S02]  /*2320*/  UIMAD.WIDE.U32 UR10, UR46, UR19, URZ ;  /* 0x000000132e0a72a5 */ /* 0x004fe4000f8e00ff */
[----:B------:R-:W-:Y:S02]  /*2330*/  UIMAD.WIDE.U32 UR6, UR49, UR16, URZ ;  /* 0x00000010310672a5 */ /* 0x000fe4000f8e00ff */
[----:B------:R-:W-:-:S02]  /*2340*/  UISETP.NE.AND UP0, UPT, UR18, 0x1, UPT ;  /* 0x000000011200788c */ /* 0x000fc4000bf05270 */
[----:B------:R-:W-:Y:S01]  /*2350*/  UIMAD.WIDE.U32 UR20, UR44, UR19, URZ ;  /* 0x000000132c1472a5 */ /* 0x000fe2000f8e00ff */
[----:B------:R-:W-:Y:S02]  /*2360*/  UMOV UR10, UR11 ;  /* 0x0000000b000a7c82 */ /* 0x000fe40008000000 */
[----:B------:R-:W-:Y:S01]  /*2370*/  UMOV UR6, UR7 ;  /* 0x0000000700067c82 */ /* 0x000fe20008000000 */
[----:B---3--:R-:W-:Y:S02]  /*2380*/  USHF.R.U32.HI UR10, URZ, UR12, UR10 ;  /* 0x0000000cff0a7299 */ /* 0x008fe4000801160a */
[----:B------:R-:W-:Y:S02]  /*2390*/  USHF.R.U32.HI UR7, URZ, UR17, UR6 ;  /* 0x00000011ff077299 */ /* 0x000fe40008011606 */
[----:B----4-:R-:W-:Y:S02]  /*23a0*/  UISETP.NE.AND UP2, UPT, UR22, 0x1, UPT ;  /* 0x000000011600788c */ /* 0x010fe4000bf45270 */
[----:B------:R-:W-:-:S02]  /*23b0*/  USEL UR6, UR46, UR10, !UP0 ;  /* 0x0000000a2e067287 */ /* 0x000fc4000c000000 */
[----:B------:R-:W-:Y:S02]  /*23c0*/  USEL UR7, UR49, UR7, !UP2 ;  /* 0x0000000731077287 */ /* 0x000fe4000d000000 */
[----:B-1----:R-:W-:Y:S01]  /*23d0*/  UIMAD.WIDE.U32 UR10, UR6, UR8, URZ ;  /* 0x00000008060a72a5 */ /* 0x002fe2000f8e00ff */
[----:B------:R-:W-:Y:S01]  /*23e0*/  UMOV UR5, UR21 ;  /* 0x0000001500057c82 */ /* 0x000fe20008000000 */
[----:B------:R-:W-:Y:S02]  /*23f0*/  UIMAD.WIDE.U32 UR14, UR45, UR16, URZ ;  /* 0x000000102d0e72a5 */ /* 0x000fe4000f8e00ff */
[----:B------:R-:W-:-:S03]  /*2400*/  UIMAD.WIDE.U32 UR20, UR7, UR8, URZ ;  /* 0x00000008071472a5 */ /* 0x000fc6000f8e00ff */
[----:B------:R-:W-:Y:S01]  /*2410*/  UMOV UR10, UR11 ;  /* 0x0000000b000a7c82 */ /* 0x000fe20008000000 */
[----:B------:R-:W-:Y:S02]  /*2420*/  USHF.R.U32.HI UR5, URZ, UR12, UR5 ;  /* 0x0000000cff057299 */ /* 0x000fe40008011605 */
[----:B------:R-:W-:Y:S01]  /*2430*/  @UP3 USHF.R.U32.HI UR6, URZ, UR9, UR10 ;  /* 0x00000009ff063299 */ /* 0x000fe2000801160a */
[----:B------:R-:W-:Y:S01]  /*2440*/  UMOV UR14, UR15 ;  /* 0x0000000f000e7c82 */ /* 0x000fe20008000000 */
[----:B------:R-:W-:Y:S01]  /*2450*/  UMOV UR20, UR21 ;  /* 0x0000001500147c82 */ /* 0x000fe20008000000 */
[----:B------:R-:W-:Y:S02]  /*2460*/  USHF.R.U32.HI UR17, URZ, UR17, UR14 ;  /* 0x00000011ff117299 */ /* 0x000fe4000801160e */
[----:B------:R-:W-:Y:S02]  /*2470*/  USEL UR5, UR44, UR5, !UP0 ;  /* 0x000000052c057287 */ /* 0x000fe4000c000000 */
[----:B------:R-:W-:-:S02]  /*2480*/  @UP3 USHF.R.U32.HI UR7, URZ, UR9, UR20 ;  /* 0x00000009ff073299 */ /* 0x000fc40008011614 */
[----:B------:R-:W-:Y:S02]  /*2490*/  UIMAD UR10, UR43, UR6, URZ ;  /* 0x000000062b0a72a4 */ /* 0x000fe4000f8e02ff */
[----:B------:R-:W-:Y:S02]  /*24a0*/  USEL UR6, UR45, UR17, !UP2 ;  /* 0x000000112d067287 */ /* 0x000fe4000d000000 */
[----:B------:R-:W-:Y:S02]  /*24b0*/  UIMAD UR12, UR43, UR7, URZ ;  /* 0x000000072b0c72a4 */ /* 0x000fe4000f8e02ff */
[----:B------:R-:W-:Y:S02]  /*24c0*/  UISETP.GE.AND UP0, UPT, UR5, UR10, UPT ;  /* 0x0000000a0500728c */ /* 0x000fe4000bf06270 */
[----:B------:R-:W-:Y:S02]  /*24d0*/  UIMAD.WIDE.U32 UR10, UR5, UR8, URZ ;  /* 0x00000008050a72a5 */ /* 0x000fe4000f8e00ff */
[----:B------:R-:W-:-:S02]  /*24e0*/  UISETP.GE.OR UP0, UPT, UR6, UR12, UP0 ;  /* 0x0000000c0600728c */ /* 0x000fc40008706670 */
[----:B------:R-:W-:Y:S02]  /*24f0*/  UIMAD.WIDE.U32 UR14, UR6, UR8, URZ ;  /* 0x00000008060e72a5 */ /* 0x000fe4000f8e00ff */
[----:B------:R-:W-:Y:S01]  /*2500*/  UIADD3 UR12, UPT, UPT, -UR6, URZ, URZ ;  /* 0x000000ff060c7290 */ /* 0x000fe2000fffe1ff */
[----:B------:R-:W-:Y:S01]  /*2510*/  UMOV UR10, UR11 ;  /* 0x0000000b000a7c82 */ /* 0x000fe20008000000 */
[----:B------:R-:W-:Y:S02]  /*2520*/  UIADD3 UR11, UPT, UPT, -UR5, URZ, URZ ;  /* 0x000000ff050b7290 */ /* 0x000fe4000fffe1ff */
[----:B------:R-:W-:-:S03]  /*2530*/  USHF.R.U32.HI UR10, URZ, UR9, UR10 ;  /* 0x00000009ff0a7299 */ /* 0x000fc6000801160a */
[----:B------:R-:W-:Y:S01]  /*2540*/  @!UP0 UMOV UR8, UR15 ;  /* 0x0000000f00088c82 */ /* 0x000fe20008000000 */
[----:B------:R-:W-:Y:S02]  /*2550*/  UIMAD UR11, UR18, UR11, UR44 ;  /* 0x0000000b120b72a4 */ /* 0x000fe4000f8e022c */
[----:B------:R-:W-:Y:S02]  /*2560*/  USEL UR10, UR5, UR10, !UP3 ;  /* 0x0000000a050a7287 */ /* 0x000fe4000d800000 */
[----:B------:R-:W-:Y:S02]  /*2570*/  @!UP0 USHF.R.U32.HI UR8, URZ, UR9, UR8 ;  /* 0x00000009ff088299 */ /* 0x000fe40008011608 */
[----:B------:R-:W-:Y:S02]  /*2580*/  UIADD3 UR9, UPT, UPT, -UR10, URZ, URZ ;  /* 0x000000ff0a097290 */ /* 0x000fe4000fffe1ff */
[----:B------:R-:W-:Y:S02]  /*2590*/  @!UP0 USEL UR8, UR6, UR8, !UP3 ;  /* 0x0000000806088287 */ /* 0x000fe4000d800000 */
[----:B------:R-:W-:-:S02]  /*25a0*/  UIMAD UR9, UR43, UR9, UR5 ;  /* 0x000000092b0972a4 */ /* 0x000fc4000f8e0205 */
[----:B------:R-:W-:Y:S02]  /*25b0*/  @!UP0 UIADD3 UR10, UPT, UPT, UR10, -UR8, URZ ;  /* 0x800000080a0a8290 */ /* 0x000fe4000fffe0ff */
[----:B------:R-:W-:Y:S02]  /*25c0*/  @!UP0 UIMAD UR8, UR9, UR7, UR8 ;  /* 0x00000007090882a4 */ /* 0x000fe4000f8e0208 */
[----:B------:R-:W-:Y:S02]  /*25d0*/  @!UP0 UIMAD UR5, UR43, UR10, UR6 ;  /* 0x0000000a2b0582a4 */ /* 0x000fe4000f8e0206 */
[----:B------:R-:W-:Y:S02]  /*25e0*/  UIMAD UR7, UR22, UR12, UR45 ;  /* 0x0000000c160772a4 */ /* 0x000fe4000f8e022d */
[----:B------:R-:W-:Y:S01]  /*25f0*/  UIMAD UR44, UR5, UR18, UR11 ;  /* 0x00000012052c72a4 */ /* 0x000fe2000f8e020b */
[----:B------:R-:W-:Y:S02]  /*2600*/  @!UP0 UMOV UR6, UR8 ;  /* 0x0000000800068c82 */ /* 0x000fe40008000000 */
[----:B------:R-:W-:-:S12]  /*2610*/  UIMAD UR45, UR6, UR22, UR7 ;  /* 0x00000016062d72a4 */ /* 0x000fd8000f8e0207 */
.L_x_40:
[----:B------:R-:W2:Y:S02]  /*2620*/  LDCU UR5, c[0x0][0xb30] ;  /* 0x00016600ff0577ac */ /* 0x000ea40008000800 */
[----:B--2---:R-:W-:-:S09]  /*2630*/  UISETP.NE.AND UP0, UPT, UR5, 0x1, UPT ;  /* 0x000000010500788c */ /* 0x004fd2000bf05270 */
[----:B------:R-:W-:Y:S05]  /*2640*/  BRA.U UP0, `(.L_x_41) ;  /* 0x0000000100447547 */ /* 0x000fea000b800000 */
[----:B------:R-:W2:Y:S01]  /*2650*/  LDCU.128 UR16, c[0x0][0xb10] ;  /* 0x00016200ff1077ac */ /* 0x000ea20008000c00 */
[----:B------:R-:W3:Y:S01]  /*2660*/  LDCU UR10, c[0x0][0xb0c] ;  /* 0x00016180ff0a77ac */ /* 0x000ee20008000800 */
[----:B------:R-:W4:Y:S01]  /*2670*/  LDCU UR11, c[0x0][0xb20] ;  /* 0x00016400ff0b77ac */ /* 0x000f220008000800 */
[----:B--2---:R-:W-:Y:S02]  /*2680*/  UIMAD.WIDE.U32 UR8, UR45, UR16, URZ ;  /* 0x000000102d0872a5 */ /* 0x004fe4000f8e00ff */
[----:B------:R-:W-:Y:S02]  /*2690*/  UIMAD.WIDE.U32 UR6, UR44, UR19, URZ ;  /* 0x000000132c0672a5 */ /* 0x000fe4000f8e00ff */
[----:B---3--:R-:W-:Y:S02]  /*26a0*/  UISETP.NE.AND UP2, UPT, UR10, 0x1, UPT ;  /* 0x000000010a00788c */ /* 0x008fe4000bf45270 */
[----:B------:R-:W-:Y:S01]  /*26b0*/  UISETP.NE.AND UP0, UPT, UR18, 0x1, UPT ;  /* 0x000000011200788c */ /* 0x000fe2000bf05270 */
[----:B------:R-:W-:-:S02]  /*26c0*/  UMOV UR8, UR9 ;  /* 0x0000000900087c82 */ /* 0x000fc40008000000 */
[----:B------:R-:W-:Y:S01]  /*26d0*/  UMOV UR5, UR7 ;  /* 0x0000000700057c82 */ /* 0x000fe20008000000 */
[----:B------:R-:W-:Y:S02]  /*26e0*/  USHF.R.U32.HI UR17, URZ, UR17, UR8 ;  /* 0x00000011ff117299 */ /* 0x000fe40008011608 */
[----:B----4-:R-:W-:Y:S02]  /*26f0*/  USHF.R.U32.HI UR5, URZ, UR11, UR5 ;  /* 0x0000000bff057299 */ /* 0x010fe40008011605 */
[----:B------:R-:W-:Y:S02]  /*2700*/  USEL UR6, UR45, UR17, !UP2 ;  /* 0x000000112d067287 */ /* 0x000fe4000d000000 */
[----:B------:R-:W-:-:S04]  /*2710*/  USEL UR5, UR44, UR5, !UP0 ;  /* 0x000000052c057287 */ /* 0x000fc8000c000000 */
[----:B------:R-:W-:Y:S02]  /*2720*/  UIADD3 UR7, UPT, UPT, UR6, -UR5, URZ ;  /* 0x8000000506077290 */ /* 0x000fe4000fffe0ff */
[----:B------:R-:W-:Y:S02]  /*2730*/  UIADD3 UR5, UPT, UPT, -UR6, UR5, URZ ;  /* 0x0000000506057290 */ /* 0x000fe4000fffe1ff */
[----:B------:R-:W-:Y:S02]  /*2740*/  UIMAD UR44, UR7, UR18, UR44 ;  /* 0x00000012072c72a4 */ /* 0x000fe4000f8e022c */
[----:B------:R-:W-:-:S12]  /*2750*/  UIMAD UR45, UR5, UR10, UR45 ;  /* 0x0000000a052d72a4 */ /* 0x000fd8000f8e022d */
.L_x_41:
[----:B------:R-:W-:Y:S01]  /*2760*/  VIADD R11, R11, 0x1 ;  /* 0x000000010b0b7836 */ /* 0x000fe20000000000 */
[----:B------:R-:W-:Y:S01]  /*2770*/  PLOP3.LUT P1, PT, PT, PT, PT, 0x80, 0x8 ;  /* 0x000000000008781c */ /* 0x000fe20003f2f070 */
[----:B------:R-:W-:Y:S02]  /*2780*/  UIADD3 UR47, UPT, UPT, UR45, UR59, URZ ;  /* 0x0000003b2d2f7290 */ /* 0x000fe4000fffe0ff */
[----:B------:R-:W-:Y:S01]  /*2790*/  UIADD3 UR48, UPT, UPT, UR44, UR58, URZ ;  /* 0x0000003a2c307290 */ /* 0x000fe2000fffe0ff */
[----:B------:R-:W-:-:S04]  /*27a0*/  ISETP.NE.AND P0, PT, R11, 0x2, PT ;  /* 0x000000020b00780c */ /* 0x000fc80003f05270 */
[----:B-1----:R-:W-:Y:S02]  /*27b0*/  SEL R0, RZ, 0x1, P0 ;  /* 0x00000001ff007807 */ /* 0x002fe40000000000 */
[----:B------:R-:W-:Y:S02]  /*27c0*/  SEL R11, R11, RZ, P0 ;  /* 0x000000ff0b0b7207 */ /* 0x000fe40000000000 */
[----:B------:R-:W-:Y:S01]  /*27d0*/  LOP3.LUT R10, R10, R0, RZ, 0x3c, !PT ;  /* 0x000000000a0a7212 */ /* 0x000fe200078e3cff */
[----:B------:R-:W-:Y:S06]  /*27e0*/  BRA.U UP1, `(.L_x_42) ;  /* 0xffffffed01e47547 */ /* 0x000fec000b83ffff */
[----:B------:R-:W-:Y:S01]  /*27f0*/  UIADD3 UR13, UPT, UPT, UR13, 0x20, URZ ;  /* 0x000000200d0d7890 */ /* 0x000fe2000fffe0ff */
[----:B------:R-:W-:-:S03]  /*2800*/  SHF.L.U32 R2, R12, 0x1f, RZ ;  /* 0x0000001f0c027819 */ /* 0x000fc600000006ff */
[----:B------:R-:W-:-:S09]  /*2810*/  ULEA UR4, UR29, UR13, 0x3 ;  /* 0x0000000d1d047291 */ /* 0x000fd2000f8e18ff */
[----:B------:R-:W1:Y:S02]  /*2820*/  SYNCS.PHASECHK.TRANS64.TRYWAIT P0, [UR4], R2 ;  /* 0x00000002ff0075a7 */ /* 0x000e640008001104 */
[----:B-1----:R-:W-:Y:S05]  /*2830*/  @!P0 BRA `(.L_x_43) ;  /* 0x0000005800888947 */ /* 0x002fea0003800000 */
.L_x_120:
[----:B------:R-:W-:-:S04]  /*2840*/  UIADD3 UR4, UPT, UPT, UR29, 0x1, URZ ;  /* 0x000000011d047890 */ /* 0x000fc8000fffe0ff */
[----:B------:R-:W-:-:S04]  /*2850*/  UISETP.NE.AND UP0, UPT, UR4, 0x4, UPT ;  /* 0x000000040400788c */ /* 0x000fc8000bf05270 */
[----:B------:R-:W-:Y:S02]  /*2860*/  USEL UR6, URZ, 0x1, UP0 ;  /* 0x00000001ff067887 */ /* 0x000fe40008000000 */
[----:B------:R-:W-:-:S04]  /*2870*/  USEL UR4, UR4, URZ, UP0 ;  /* 0x000000ff04047287 */ /* 0x000fc80008000000 */
[----:B------:R-:W-:Y:S01]  /*2880*/  ULEA UR5, UR4, UR13, 0x3 ;  /* 0x0000000d04057291 */ /* 0x000fe2000f8e18ff */
[----:B-1----:R-:W-:-:S04]  /*2890*/  LOP3.LUT R2, R12, UR6, RZ, 0x3c, !PT ;  /* 0x000000060c027c12 */ /* 0x002fc8000f8e3cff */
[----:B------:R-:W-:-:S04]  /*28a0*/  SHF.L.U32 R3, R2, 0x1f, RZ ;  /* 0x0000001f02037819 */ /* 0x000fc800000006ff */
[----:B------:R-:W1:Y:S02]  /*28b0*/  SYNCS.PHASECHK.TRANS64.TRYWAIT P0, [UR5], R3 ;  /* 0x00000003ff0075a7 */ /* 0x000e640008001105 */
[----:B-1----:R-:W-:Y:S05]  /*28c0*/  @!P0 BRA `(.L_x_44) ;  /* 0x00000058007c8947 */ /* 0x002fea0003800000 */
.L_x_122:
[----:B------:R-:W-:-:S04]  /*28d0*/  UIADD3 UR4, UPT, UPT, UR4, 0x1, URZ ;  /* 0x0000000104047890 */ /* 0x000fc8000fffe0ff */
[----:B------:R-:W-:-:S04]  /*28e0*/  UISETP.NE.AND UP0, UPT, UR4, 0x4, UPT ;  /* 0x000000040400788c */ /* 0x000fc8000bf05270 */
[----:B------:R-:W-:Y:S02]  /*28f0*/  USEL UR6, URZ, 0x1, UP0 ;  /* 0x00000001ff067887 */ /* 0x000fe40008000000 */
[----:B------:R-:W-:-:S04]  /*2900*/  USEL UR4, UR4, URZ, UP0 ;  /* 0x000000ff04047287 */ /* 0x000fc80008000000 */
[----:B------:R-:W-:Y:S01]  /*2910*/  ULEA UR5, UR4, UR13, 0x3 ;  /* 0x0000000d04057291 */ /* 0x000fe2000f8e18ff */
[----:B------:R-:W-:-:S04]  /*2920*/  LOP3.LUT R2, R2, UR6, RZ, 0x3c, !PT ;  /* 0x0000000602027c12 */ /* 0x000fc8000f8e3cff */
[----:B-1----:R-:W-:-:S04]  /*2930*/  SHF.L.U32 R3, R2, 0x1f, RZ ;  /* 0x0000001f02037819 */ /* 0x002fc800000006ff */
[----:B------:R-:W1:Y:S02]  /*2940*/  SYNCS.PHASECHK.TRANS64.TRYWAIT P0, [UR5], R3 ;  /* 0x00000003ff0075a7 */ /* 0x000e640008001105 */
[----:B-1----:R-:W-:Y:S05]  /*2950*/  @!P0 BRA `(.L_x_45) ;  /* 0x0000005800708947 */ /* 0x002fea0003800000 */
.L_x_124:
[----:B------:R-:W-:-:S04]  /*2960*/  UIADD3 UR4, UPT, UPT, UR4, 0x1, URZ ;  /* 0x0000000104047890 */ /* 0x000fc8000fffe0ff */
[----:B------:R-:W-:-:S04]  /*2970*/  UISETP.NE.AND UP0, UPT, UR4, 0x4, UPT ;  /* 0x000000040400788c */ /* 0x000fc8000bf05270 */
[----:B------:R-:W-:Y:S02]  /*2980*/  USEL UR5, URZ, 0x1, UP0 ;  /* 0x00000001ff057887 */ /* 0x000fe40008000000 */
[----:B------:R-:W-:-:S04]  /*2990*/  USEL UR4, UR4, URZ, UP0 ;  /* 0x000000ff04047287 */ /* 0x000fc80008000000 */
[----:B------:R-:W-:Y:S01]  /*29a0*/  ULEA UR4, UR4, UR13, 0x3 ;  /* 0x0000000d04047291 */ /* 0x000fe2000f8e18ff */
[----:B------:R-:W-:-:S04]  /*29b0*/  LOP3.LUT R2, R2, UR5, RZ, 0x3c, !PT ;  /* 0x0000000502027c12 */ /* 0x000fc8000f8e3cff */
[----:B------:R-:W-:Y:S01]  /*29c0*/  SHF.L.U32 R2, R2, 0x1f, RZ ;  /* 0x0000001f02027819 */ /* 0x000fe200000006ff */
[----:B-1----:R-:W-:-:S07]  /*29d0*/  IMAD.U32 R0, RZ, RZ, UR4 ;  /* 0x00000004ff007e24 */ /* 0x002fce000f8e00ff */
.L_x_46:
[----:B-1----:R1:W2:Y:S02]  /*29e0*/  SYNCS.PHASECHK.TRANS64.TRYWAIT P0, [R0+URZ], R2 ;  /* 0x00000002000075a7 */ /* 0x0022a400080011ff */
[----:B--2---:R-:W-:Y:S05]  /*29f0*/  @!P0 NANOSLEEP.SYNCS 0x989680 ;  /* 0x009896800000895d */ /* 0x004fea0003900000 */
[----:B------:R-:W2:Y:S02]  /*2a00*/  @!P0 SYNCS.PHASECHK.TRANS64 P0, [R0+URZ], R2 ;  /* 0x00000002000085a7 */ /* 0x000ea400080010ff */
[----:B--2---:R-:W-:Y:S05]  /*2a10*/  @P0 EXIT ;  /* 0x000000000000094d */ /* 0x004fea0003800000 */
[----:B------:R-:W-:Y:S05]  /*2a20*/  BRA `(.L_x_46) ;  /* 0xfffffffc00ec7947 */ /* 0x000fea000383ffff */
.L_x_22:
[----:B------:R-:W-:-:S04]  /*2a30*/  UISETP.NE.AND UP0, UPT, UR42, URZ, UPT ;  /* 0x000000ff2a00728c */ /* 0x000fc8000bf05270 */
[----:B------:R-:W-:-:S09]  /*2a40*/  UISETP.NE.OR UP0, UPT, UR20, 0x1, UP0 ;  /* 0x000000011400788c */ /* 0x000fd20008705670 */
[----:B------:R-:W-:Y:S05]  /*2a50*/  BRA.U UP0, `(.L_x_47) ;  /* 0x0000000500487547 */ /* 0x000fea000b800000 */
[----:B------:R-:W-:Y:S01]  /*2a60*/  ISETP.GE.U32.AND P2, PT, R0, 0x2, PT ;  /* 0x000000020000780c */ /* 0x000fe20003f46070 */
[----:B------:R-:W-:Y:S01]  /*2a70*/  IMAD.MOV.U32 R12, RZ, RZ, 0x1 ;  /* 0x00000001ff0c7424 */ /* 0x000fe200078e00ff */
[----:B------:R-:W-:Y:S02]  /*2a80*/  CS2R R10, SRZ ;  /* 0x00000000000a7805 */ /* 0x000fe4000001ff00 */
[----:B------:R-:W-:Y:S01]  /*2a90*/  CS2R R8, SRZ ;  /* 0x0000000000087805 */ /* 0x000fe2000001ff00 */
[----:B------:R-:W-:Y:S01]  /*2aa0*/  UMOV UR4, 0x400 ;  /* 0x0000040000047882 */ /* 0x000fe20000000000 */
[----:B------:R-:W-:Y:S01]  /*2ab0*/  UMOV UR5, URZ ;  /* 0x000000ff00057c82 */ /* 0x000fe20008000000 */
[----:B------:R-:W-:-:S12]  /*2ac0*/  ULEA UR42, UR42, UR4, 0x18 ;  /* 0x000000042a2a7291 */ /* 0x000fd8000f8ec0ff */
.L_x_51:
[----:B------:R-:W-:Y:S02]  /*2ad0*/  LEA R2, R8, UR42, 0x3 ;  /* 0x0000002a08027c11 */ /* 0x000fe4000f8e18ff */
[----:B------:R-:W-:-:S03]  /*2ae0*/  SHF.L.U32 R4, R9, 0x1f, RZ ;  /* 0x0000001f09047819 */ /* 0x000fc600000006ff */
[----:B------:R-:W-:Y:S01]  /*2af0*/  VIADD R5, R2, 0xe0 ;  /* 0x000000e002057836 */ /* 0x000fe20000000000 */
[----:B------:R-:W2:Y:S02]  /*2b00*/  SYNCS.PHASECHK.TRANS64.TRYWAIT P0, [R2+URZ+0xd0], R4 ;  /* 0x0000d004020075a7 */ /* 0x000ea400080011ff */
[----:B--2---:R-:W-:Y:S05]  /*2b10*/  @!P0 BRA `(.L_x_48) ;  /* 0x0000005800188947 */ /* 0x004fea0003800000 */
.L_x_125:
[----:B------:R-:W-:Y:S01]  /*2b20*/  ULEA UR4, UR5, UR42, 0x3 ;  /* 0x0000002a05047291 */ /* 0x000fe2000f8e18ff */
[----:B--2---:R-:W-:Y:S01]  /*2b30*/  PRMT R2, RZ, 0x654, R5 ;  /* 0x00000654ff027816 */ /* 0x004fe20000000005 */
[----:B------:R-:W-:Y:S01]  /*2b40*/  @!P2 IMAD.MOV.U32 R4, RZ, RZ, 0x10 ;  /* 0x00000010ff04a424 */ /* 0x000fe200078e00ff */
[----:B------:R-:W-:Y:S01]  /*2b50*/  SHF.L.U32 R5, R12, 0x1f, RZ ;  /* 0x0000001f0c057819 */ /* 0x000fe200000006ff */
[----:B------:R-:W-:Y:S01]  /*2b60*/  UIADD3 UR6, UPT, UPT, UR4, 0x70, URZ ;  /* 0x0000007004067890 */ /* 0x000fe2000fffe0ff */
[----:B------:R2:W-:Y:S05]  /*2b70*/  SYNCS.ARRIVE.TRANS64.RED.A1T0 RZ, [R2+URZ], RZ ;  /* 0x000000ff02ff79a7 */ /* 0x0005ea00081004ff */
[----:B------:R-:W-:Y:S01]  /*2b80*/  IMAD.U32 R6, RZ, RZ, UR6 ;  /* 0x00000006ff067e24 */ /* 0x000fe2000f8e00ff */
[----:B------:R-:W3:Y:S04]  /*2b90*/  SYNCS.PHASECHK.TRANS64.TRYWAIT P0, [UR4+0x80], R5 ;  /* 0x00008005ff0075a7 */ /* 0x000ee80008001104 */
[----:B------:R-:W-:Y:S01]  /*2ba0*/  PRMT R6, R0, 0x654, R6 ;  /* 0x0000065400067816 */ /* 0x000fe20000000006 */
[----:B--23--:R-:W-:Y:S06]  /*2bb0*/  @!P0 BRA `(.L_x_49) ;  /* 0x0000005800048947 */ /* 0x00cfec0003800000 */
.L_x_127:
[----:B------:R-:W-:Y:S01]  /*2bc0*/  ULEA UR6, UR5, UR42, 0x4 ;  /* 0x0000002a05067291 */ /* 0x000fe2000f8e20ff */
[----:B------:R-:W-:Y:S01]  /*2bd0*/  SEL R3, R6, R3, !P2 ;  /* 0x0000000306037207 */ /* 0x000fe20005000000 */
[----:B------:R-:W-:Y:S01]  /*2be0*/  UIADD3 UR7, UPT, UPT, UR4, 0x70, URZ ;  /* 0x0000007004077890 */ /* 0x000fe2000fffe0ff */
[----:B--2---:R-:W-:Y:S01]  /*2bf0*/  LEA R2, R11, UR42, 0x3 ;  /* 0x0000002a0b027c11 */ /* 0x004fe2000f8e18ff */
[----:B------:R-:W-:Y:S01]  /*2c00*/  UIADD3 UR6, UPT, UPT, UR6, 0x100, URZ ;  /* 0x0000010006067890 */ /* 0x000fe2000fffe0ff */
[----:B------:R2:W-:Y:S01]  /*2c10*/  @!P2 SYNCS.ARRIVE.TRANS64.RED RZ, [R3+URZ], R4 ;  /* 0x0000000403ffa9a7 */ /* 0x0005e200080004ff */
[----:B------:R-:W-:Y:S01]  /*2c20*/  UIADD3 UR4, UPT, UPT, UR5, 0x1, URZ ;  /* 0x0000000105047890 */ /* 0x000fe2000fffe0ff */
[----:B------:R-:W-:-:S03]  /*2c30*/  VIADD R8, R8, 0x1 ;  /* 0x0000000108087836 */ /* 0x000fc60000000000 */
[----:B------:R-:W-:Y:S02]  /*2c40*/  UISETP.NE.AND UP0, UPT, UR4, 0x2, UPT ;  /* 0x000000020400788c */ /* 0x000fe4000bf05270 */
[----:B------:R-:W-:Y:S01]  /*2c50*/  ISETP.NE.AND P0, PT, R8, 0x2, PT ;  /* 0x000000020800780c */ /* 0x000fe20003f05270 */
[----:B------:R-:W-:Y:S06]  /*2c60*/  UGETNEXTWORKID.BROADCAST [UR6], [UR7] ;  /* 0x00000000060073ca */ /* 0x000fec0008000100 */
[----:B------:R-:W-:Y:S02]  /*2c70*/  USEL UR6, URZ, 0x1, UP0 ;  /* 0x00000001ff067887 */ /* 0x000fe40008000000 */
[----:B------:R-:W-:-:S04]  /*2c80*/  USEL UR5, UR4, URZ, UP0 ;  /* 0x000000ff04057287 */ /* 0x000fc80008000000 */
[----:B------:R-:W-:Y:S02]  /*2c90*/  LOP3.LUT R12, R12, UR6, RZ, 0x3c, !PT ;  /* 0x000000060c0c7c12 */ /* 0x000fe4000f8e3cff */
[----:B--2---:R-:W-:-:S04]  /*2ca0*/  SHF.L.U32 R4, R10, 0x1f, RZ ;  /* 0x0000001f0a047819 */ /* 0x004fc800000006ff */
[----:B------:R-:W2:Y:S02]  /*2cb0*/  SYNCS.PHASECHK.TRANS64.TRYWAIT P1, [R2+URZ+0x70], R4 ;  /* 0x00007004020075a7 */ /* 0x000ea400080211ff */
[----:B--2---:R-:W-:Y:S05]  /*2cc0*/  @!P1 BRA `(.L_x_50) ;  /* 0x0000005400d89947 */ /* 0x004fea0003800000 */
.L_x_128:
[C---:B--2---:R-:W-:Y:S01]  /*2cd0*/  LEA R4, R11.reuse, UR42, 0x4 ;  /* 0x0000002a0b047c11 */ /* 0x044fe2000f8e20ff */
[----:B------:R-:W-:Y:S01]  /*2ce0*/  VIADD R2, R2, 0x80 ;  /* 0x0000008002027836 */ /* 0x000fe20000000000 */
[----:B------:R-:W-:Y:S01]  /*2cf0*/  SEL R8, R8, RZ, P0 ;  /* 0x000000ff08087207 */ /* 0x000fe20000000000 */
[----:B------:R-:W-:-:S03]  /*2d00*/  VIADD R11, R11, 0x1 ;  /* 0x000000010b0b7836 */ /* 0x000fc60000000000 */
[----:B------:R-:W2:Y:S01]  /*2d10*/  LDS.128 R4, [R4+0x100] ;  /* 0x0001000004047984 */ /* 0x000ea20000000c00 */
[----:B------:R-:W-:Y:S02]  /*2d20*/  PRMT R2, RZ, 0x654, R2 ;  /* 0x00000654ff027816 */ /* 0x000fe40000000002 */
[C---:B------:R-:W-:Y:S01]  /*2d30*/  ISETP.NE.AND P1, PT, R11.reuse, 0x2, PT ;  /* 0x000000020b00780c */ /* 0x040fe20003f25270 */
[----:B------:R-:W-:Y:S01]  /*2d40*/  @!PT LDS RZ, [RZ] ;  /* 0x00000000fffff984 */ /* 0x000fe20000000800 */
[----:B------:R-:W-:Y:S01]  /*2d50*/  @!PT LDS RZ, [RZ] ;  /* 0x00000000fffff984 */ /* 0x000fe20000000800 */
[----:B------:R-:W-:Y:S01]  /*2d60*/  @!PT LDS RZ, [RZ] ;  /* 0x00000000fffff984 */ /* 0x000fe20000000800 */
[----:B------:R-:W-:Y:S01]  /*2d70*/  @!PT LDS RZ, [RZ] ;  /* 0x00000000fffff984 */ /* 0x000fe20000000800 */
[----:B------:R3:W-:Y:S06]  /*2d80*/  MEMBAR.ALL.CTA ;  /* 0x0000000000007992 */ /* 0x0007ec0000008000 */
[----:B---3--:R-:W3:Y:S01]  /*2d90*/  FENCE.VIEW.ASYNC.S ;  /* 0x00000000000073c6 */ /* 0x008ee20000000000 */
[----:B------:R-:W-:Y:S01]  /*2da0*/  SEL R11, R11, RZ, P1 ;  /* 0x000000ff0b0b7207 */ /* 0x000fe20000800000 */
[----:B---3--:R3:W-:Y:S01]  /*2db0*/  SYNCS.ARRIVE.TRANS64.RED.A1T0 RZ, [R2+URZ], RZ ;  /* 0x000000ff02ff79a7 */ /* 0x0087e200081004ff */
[----:B--2---:R-:W-:-:S02]  /*2dc0*/  LOP3.LUT P3, RZ, R6, 0x1, RZ, 0xc0, !PT ;  /* 0x0000000106ff7812 */ /* 0x004fc4000786c0ff */
[----:B------:R-:W-:-:S04]  /*2dd0*/  SEL R4, RZ, 0x1, P1 ;  /* 0x00000001ff047807 */ /* 0x000fc80000800000 */
[----:B------:R-:W-:Y:S02]  /*2de0*/  LOP3.LUT R10, R10, R4, RZ, 0x3c, !PT ;  /* 0x000000040a0a7212 */ /* 0x000fe400078e3cff */
[----:B---3--:R-:W-:-:S04]  /*2df0*/  SEL R2, RZ, 0x1, P0 ;  /* 0x00000001ff027807 */ /* 0x008fc80000000000 */
[----:B------:R-:W-:Y:S01]  /*2e00*/  LOP3.LUT R9, R9, R2, RZ, 0x3c, !PT ;  /* 0x0000000209097212 */ /* 0x000fe200078e3cff */
[----:B------:R-:W-:Y:S06]  /*2e10*/  @P3 BRA `(.L_x_51) ;  /* 0xfffffffc002c3947 */ /* 0x000fec000383ffff */
[----:B------:R-:W-:Y:S01]  /*2e20*/  ULEA UR4, UR5, UR42, 0x3 ;  /* 0x0000002a05047291 */ /* 0x000fe2000f8e18ff */
[----:B------:R-:W-:-:S08]  /*2e30*/  SHF.L.U32 R2, R12, 0x1f, RZ ;  /* 0x0000001f0c027819 */ /* 0x000fd000000006ff */
[----:B------:R-:W2:Y:S02]  /*2e40*/  SYNCS.PHASECHK.TRANS64 P0, [UR4+0x80], R2 ;  /* 0x00008002ff0075a7 */ /* 0x000ea40008001004 */
[----:B--2---:R-:W-:Y:S05]  /*2e50*/  @P0 BRA `(.L_x_52) ;  /* 0x0000000000080947 */ /* 0x004fea0003800000 */
[----:B------:R-:W2:Y:S02]  /*2e60*/  SYNCS.PHASECHK.TRANS64.TRYWAIT P0, [UR4+0x80], R2 ;  /* 0x00008002ff0075a7 */ /* 0x000ea40008001104 */
[----:B--2---:R-:W-:Y:S05]  /*2e70*/  @!P0 BRA `(.L_x_53) ;  /* 0x0000005400808947 */ /* 0x004fea0003800000 */
.L_x_52:
[----:B------:R-:W-:-:S04]  /*2e80*/  UIADD3 UR6, UPT, UPT, UR5, 0x1, URZ ;  /* 0x0000000105067890 */ /* 0x000fc8000fffe0ff */
[----:B------:R-:W-:-:S04]  /*2e90*/  UISETP.NE.AND UP0, UPT, UR6, 0x2, UPT ;  /* 0x000000020600788c */ /* 0x000fc8000bf05270 */
[----:B------:R-:W-:Y:S02]  /*2ea0*/  USEL UR7, URZ, 0x1, UP0 ;  /* 0x00000001ff077887 */ /* 0x000fe40008000000 */
[----:B------:R-:W-:-:S04]  /*2eb0*/  USEL UR6, UR6, URZ, UP0 ;  /* 0x000000ff06067287 */ /* 0x000fc80008000000 */
[----:B------:R-:W-:Y:S01]  /*2ec0*/  ULEA UR6, UR6, UR42, 0x3 ;  /* 0x0000002a06067291 */ /* 0x000fe2000f8e18ff */
[----:B--2---:R-:W-:-:S04]  /*2ed0*/  LOP3.LUT R2, R12, UR7, RZ, 0x3c, !PT ;  /* 0x000000070c027c12 */ /* 0x004fc8000f8e3cff */
[----:B------:R-:W-:-:S04]  /*2ee0*/  SHF.L.U32 R0, R2, 0x1f, RZ ;  /* 0x0000001f02007819 */ /* 0x000fc800000006ff */
[----:B------:R-:W2:Y:S02]  /*2ef0*/  SYNCS.PHASECHK.TRANS64 P0, [UR6+0x80], R0 ;  /* 0x00008000ff0075a7 */ /* 0x000ea40008001006 */
[----:B-12---:R-:W-:Y:S05]  /*2f00*/  @P0 EXIT ;  /* 0x000000000000094d */ /* 0x006fea0003800000 */
[----:B------:R-:W-:Y:S02]  /*2f10*/  SHF.L.U32 R2, R2, 0x1f, RZ ;  /* 0x0000001f02027819 */ /* 0x000fe400000006ff */
[----:B------:R-:W-:-:S07]  /*2f20*/  MOV R0, UR6 ;  /* 0x0000000600007c02 */ /* 0x000fce0008000f00 */
.L_x_54:
[----:B-1----:R1:W2:Y:S02]  /*2f30*/  SYNCS.PHASECHK.TRANS64.TRYWAIT P0, [R0+URZ+0x80], R2 ;  /* 0x00008002000075a7 */ /* 0x0022a400080011ff */
[----:B--2---:R-:W-:Y:S05]  /*2f40*/  @!P0 NANOSLEEP.SYNCS 0x989680 ;  /* 0x009896800000895d */ /* 0x004fea0003900000 */
[----:B------:R-:W2:Y:S02]  /*2f50*/  @!P0 SYNCS.PHASECHK.TRANS64 P0, [R0+URZ+0x80], R2 ;  /* 0x00008002000085a7 */ /* 0x000ea400080010ff */
[----:B--2---:R-:W-:Y:S05]  /*2f60*/  @P0 EXIT ;  /* 0x000000000000094d */ /* 0x004fea0003800000 */
[----:B------:R-:W-:Y:S05]  /*2f70*/  BRA `(.L_x_54) ;  /* 0xfffffffc00ec7947 */ /* 0x000fea000383ffff */
.L_x_47:
[----:B------:R-:W-:Y:S05]  /*2f80*/  BRA.U UP4, `(.L_x_55) ;  /* 0x0000001104407547 */ /* 0x000fea000b800000 */
[----:B------:R-:W-:Y:S01]  /*2f90*/  UMOV UR4, 0x40 ;  /* 0x0000004000047882 */ /* 0x000fe20000000000 */
[----:B------:R-:W-:Y:S01]  /*2fa0*/  NOP ;  /* 0x0000000000007918 */ /* 0x000fe20000000000 */
[----:B------:R-:W-:-:S03]  /*2fb0*/  ULEA UR5, UR42, UR4, 0x18 ;  /* 0x000000042a057291 */ /* 0x000fc6000f8ec0ff */
[----:B------:R-:W-:Y:S02]  /*2fc0*/  UMOV UR4, 0x400 ;  /* 0x0000040000047882 */ /* 0x000fe40000000000 */
[----:B------:R-:W-:-:S04]  /*2fd0*/  ULEA UR42, UR42, UR4, 0x18 ;  /* 0x000000042a2a7291 */ /* 0x000fc8000f8ec0ff */
[----:B------:R-:W2:Y:S02]  /*2fe0*/  LDS.U8 R0, [UR5+0x1c] ;  /* 0x00001c05ff007984 */ /* 0x000ea40008000000 */
[----:B--2---:R-:W-:-:S13]  /*2ff0*/  ISETP.NE.AND P0, PT, R0, RZ, PT ;  /* 0x000000ff0000720c */ /* 0x004fda0003f05270 */
[----:B------:R-:W-:Y:S05]  /*3000*/  @P0 BRA `(.L_x_56) ;  /* 0x0000000000580947 */ /* 0x000fea0003800000 */
[----:B------:R-:W-:-:S13]  /*3010*/  ELECT P0, URZ, PT ;  /* 0x0000000000ff782f */ /* 0x000fda0003800000 */
[----:B------:R-:W-:Y:S05]  /*3020*/  @!P0 BRA `(.L_x_57) ;  /* 0x0000000000608947 */ /* 0x000fea0003800000 */
[----:B------:R-:W-:Y:S01]  /*3030*/  UMOV UR4, 0x10 ;  /* 0x0000001000047882 */ /* 0x000fe20000000000 */
[----:B------:R-:W-:Y:S01]  /*3040*/  HFMA2 R0, -RZ, RZ, 0, 5.9604644775390625e-08 ;  /* 0x00000001ff007431 */ /* 0x000fe200000001ff */
[----:B------:R-:W-:-:S03]  /*3050*/  MOV R3, 0xffff ;  /* 0x0000ffff00037802 */ /* 0x000fc60000000f00 */
[----:B------:R-:W-:Y:S04]  /*3060*/  DEPBAR.LE SB2, 0x36 ;  /* 0x0000ad800000791a */ /* 0x000fe80000000000 */
[----:B------:R-:W2:Y:S02]  /*3070*/  UTCATOMSWS.FIND_AND_SET.ALIGN UP0, UR4, UR4 ;  /* 0x00000004000475e3 */ /* 0x000ea40008000800 */
[----:B--2---:R-:W-:Y:S01]  /*3080*/  MOV R4, UR4 ;  /* 0x0000000400047c02 */ /* 0x004fe20008000f00 */
[----:B------:R-:W-:Y:S06]  /*3090*/  BRA.U UP0, `(.L_x_58) ;  /* 0x0000000100187547 */ /* 0x000fec000b800000 */
.L_x_59:
[----:B------:R-:W-:Y:S05]  /*30a0*/  NANOSLEEP 0x64 ;  /* 0x000000640000795d */ /* 0x000fea0003800000 */
[----:B------:R-:W-:-:S05]  /*30b0*/  UMOV UR4, 0x10 ;  /* 0x0000001000047882 */ /* 0x000fca0000000000 */
[----:B------:R-:W-:Y:S04]  /*30c0*/  DEPBAR.LE SB2, 0x36 ;  /* 0x0000ad800000791a */ /* 0x000fe80000000000 */
[----:B------:R-:W2:Y:S02]  /*30d0*/  UTCATOMSWS.FIND_AND_SET.ALIGN UP0, UR4, UR4 ;  /* 0x00000004000475e3 */ /* 0x000ea40008000800 */
[----:B--2---:R-:W-:Y:S01]  /*30e0*/  MOV R4, UR4 ;  /* 0x0000000400047c02 */ /* 0x004fe20008000f00 */
[----:B------:R-:W-:Y:S05]  /*30f0*/  BRA.U !UP0, `(.L_x_59) ;  /* 0xfffffffd08e87547 */ /* 0x000fea000b83ffff */
.L_x_58:
[-C--:B------:R-:W-:Y:S02]  /*3100*/  SHF.L.U32 R3, R3, R4.reuse, RZ ;  /* 0x0000000403037219 */ /* 0x080fe400000006ff */
[----:B------:R-:W-:Y:S01]  /*3110*/  SHF.L.U32 R0, R0, R4, RZ ;  /* 0x0000000400007219 */ /* 0x000fe200000006ff */
[----:B------:R-:W-:Y:S02]  /*3120*/  IMAD.SHL.U32 R4, R4, 0x20, RZ ;  /* 0x0000002004047824 */ /* 0x000fe400078e00ff */
[----:B------:R2:W-:Y:S04]  /*3130*/  ATOMS.OR RZ, [UR5+0x14], R3 ;  /* 0x00001403ffff798c */ /* 0x0005e8000b000005 */
[----:B------:R2:W-:Y:S04]  /*3140*/  ATOMS.OR RZ, [UR5+0x18], R0 ;  /* 0x00001800ffff798c */ /* 0x0005e8000b000005 */
[----:B------:R2:W-:Y:S01]  /*3150*/  STS [UR42+0x120], R4 ;  /* 0x00012004ff007988 */ /* 0x0005e2000800082a */
[----:B------:R-:W-:Y:S05]  /*3160*/  BRA `(.L_x_57) ;  /* 0x0000000000107947 */ /* 0x000fea0003800000 */
.L_x_56:
[----:B------:R-:W-:Y:S02]  /*3170*/  MOV R0, 0xffffffff ;  /* 0xffffffff00007802 */ /* 0x000fe40000000f00 */
[----:B------:R-:W-:-:S03]  /*3180*/  MOV R4, 0x31b0 ;  /* 0x000031b000047802 */ /* 0x000fc60000000f00 */
[----:B------:R2:W-:Y:S04]  /*3190*/  STS [UR42+0x120], R0 ;  /* 0x00012000ff007988 */ /* 0x0005e8000800082a */
[----:B-12--5:R-:W-:Y:S05]  /*31a0*/  CALL.REL.NOINC `($__internal_1_$__cuda_sm10x_tcgen05_guardrail_trap_phase_invalid_during_alloc) ;  /* 0x0000005800147944 */ /* 0x026fea0003c00000 */
.L_x_57:
[----:B------:R-:W-:Y:S05]  /*31b0*/  WARPSYNC.ALL ;  /* 0x0000000000007948 */ /* 0x000fea0003800000 */
[----:B------:R-:W3:Y:S01]  /*31c0*/  S2UR UR4, SR_CgaCtaId ;  /* 0x00000000000479c3 */ /* 0x000ee20000008800 */
[----:B------:R-:W-:Y:S01]  /*31d0*/  UMOV UR43, 0x400 ;  /* 0x00000400002b7882 */ /* 0x000fe20000000000 */
[----:B------:R-:W-:-:S06]  /*31e0*/  NOP ;  /* 0x0000000000007918 */ /* 0x000fcc0000000000 */
[----:B------:R-:W-:Y:S06]  /*31f0*/  BAR.ARV 0x6, 0xa0 ;  /* 0x0182800000007b1d */ /* 0x000fec0000002000 */
[----:B------:R-:W4:Y:S01]  /*3200*/  LDCU UR6, c[0x0][0x38c] ;  /* 0x00007180ff0677ac */ /* 0x000f220008000800 */
[----:B------:R-:W-:Y:S01]  /*3210*/  LOP3.LUT R2, R2, 0xffff, RZ, 0xc0, !PT ;  /* 0x0000ffff02027812 */ /* 0x000fe200078ec0ff */
[----:B------:R-:W-:Y:S01]  /*3220*/  IMAD.MOV.U32 R11, RZ, RZ, 0x1 ;  /* 0x00000001ff0b7424 */ /* 0x000fe200078e00ff */
[----:B------:R-:W-:Y:S01]  /*3230*/  CS2R R8, SRZ ;  /* 0x0000000000087805 */ /* 0x000fe2000001ff00 */
[----:B------:R-:W1:Y:S01]  /*3240*/  LDCU UR7, c[0x0][0x38c] ;  /* 0x00007180ff0777ac */ /* 0x000e620008000800 */
[----:B------:R-:W-:Y:S01]  /*3250*/  R2UR UR44, R2 ;  /* 0x00000000022c72ca */ /* 0x000fe200000e0000 */
[----:B------:R-:W-:Y:S01]  /*3260*/  IMAD.MOV.U32 R10, RZ, RZ, RZ ;  /* 0x000000ffff0a7224 */ /* 0x000fe200078e00ff */
[----:B------:R-:W-:Y:S01]  /*3270*/  UMOV UR46, URZ ;  /* 0x000000ff002e7c82 */ /* 0x000fe20008000000 */
[----:B------:R-:W-:Y:S01]  /*3280*/  UMOV UR41, URZ ;  /* 0x000000ff00297c82 */ /* 0x000fe20008000000 */
[----:B---3--:R-:W-:Y:S01]  /*3290*/  ULEA UR43, UR4, UR43, 0x18 ;  /* 0x0000002b042b7291 */ /* 0x008fe2000f8ec0ff */
[----:B------:R-:W-:Y:S01]  /*32a0*/  UMOV UR62, 0x0 ;  /* 0x00000000003e7882 */ /* 0x000fe20000000000 */
[----:B------:R-:W-:-:S02]  /*32b0*/  UMOV UR63, 0x41c0490 ;  /* 0x041c0490003f7882 */ /* 0x000fc40000000000 */
[----:B------:R-:W-:Y:S02]  /*32c0*/  UIADD3 UR5, UPT, UPT, UR43, 0x7300, URZ ;  /* 0x000073002b057890 */ /* 0x000fe4000fffe0ff */
[----:B------:R-:W-:Y:S02]  /*32d0*/  UIADD3 UR4, UPT, UPT, UR43, 0x17300, URZ ;  /* 0x000173002b047890 */ /* 0x000fe4000fffe0ff */
[----:B----4-:R-:W-:Y:S01]  /*32e0*/  UIADD3 UR6, UPT, UPT, UR6, 0x7f, URZ ;  /* 0x0000007f06067890 */ /* 0x010fe2000fffe0ff */
[----:B--2---:R-:W2:Y:S01]  /*32f0*/  LDS R0, [UR43+0x120] ;  /* 0x0001202bff007984 */ /* 0x004ea20008000800 */
[----:B------:R-:W-:Y:S02]  /*3300*/  USHF.R.U32.HI UR5, URZ, 0x4, UR5 ;  /* 0x00000004ff057899 */ /* 0x000fe40008011605 */
[----:B------:R-:W-:Y:S02]  /*3310*/  USHF.R.S32.HI UR64, URZ, 0x1f, UR6 ;  /* 0x0000001fff407899 */ /* 0x000fe40008011406 */
[----:B------:R-:W-:-:S02]  /*3320*/  USHF.R.U32.HI UR4, URZ, 0x4, UR4 ;  /* 0x00000004ff047899 */ /* 0x000fc40008011604 */
[----:B------:R-:W-:Y:S02]  /*3330*/  ULEA.HI UR64, UR64, UR6, URZ, 0x7 ;  /* 0x0000000640407291 */ /* 0x000fe4000f8f38ff */
[----:B------:R-:W-:Y:S02]  /*3340*/  ULOP3.LUT UR5, UR5, 0x3fff, URZ, 0xc0, !UPT ;  /* 0x00003fff05057892 */ /* 0x000fe4000f8ec0ff */
[----:B------:R-:W-:Y:S02]  /*3350*/  USHF.R.S32.HI UR64, URZ, 0x7, UR64 ;  /* 0x00000007ff407899 */ /* 0x000fe40008011440 */
[----:B------:R-:W-:Y:S02]  /*3360*/  ULOP3.LUT UR4, UR4, 0x3fff, URZ, 0xc0, !UPT ;  /* 0x00003fff04047892 */ /* 0x000fe4000f8ec0ff */
[----:B------:R-:W-:Y:S01]  /*3370*/  UISETP.LT.AND UP0, UPT, UR64, 0x1, UPT ;  /* 0x000000014000788c */ /* 0x000fe2000bf01270 */
[----:B------:R-:W-:Y:S01]  /*3380*/  UMOV UR60, 0x0 ;  /* 0x00000000003c7882 */ /* 0x000fe20000000000 */
[----:B------:R-:W-:-:S02]  /*3390*/  UMOV UR61, 0x41c0490 ;  /* 0x041c0490003d7882 */ /* 0x000fc40000000000 */
[----:B------:R-:W-:Y:S01]  /*33a0*/  USEL UR65, UR64, 0x1, !UP0 ;  /* 0x0000000140417887 */ /* 0x000fe2000c000000 */
[----:B------:R-:W-:Y:S01]  /*33b0*/  UMOV UR58, 0x0 ;  /* 0x00000000003a7882 */ /* 0x000fe20000000000 */
[----:B------:R-:W-:Y:S01]  /*33c0*/  UMOV UR59, 0x41c0490 ;  /* 0x041c0490003b7882 */ /* 0x000fe20000000000 */
[----:B------:R-:W-:Y:S01]  /*33d0*/  UMOV UR56, 0x0 ;  /* 0x0000000000387882 */ /* 0x000fe20000000000 */
[----:B------:R-:W-:Y:S01]  /*33e0*/  UMOV UR57, 0x41c0490 ;  /* 0x041c049000397882 */ /* 0x000fe20000000000 */
[----:B------:R-:W-:Y:S01]  /*33f0*/  UMOV UR54, 0x0 ;  /* 0x0000000000367882 */ /* 0x000fe20000000000 */
[----:B------:R-:W-:Y:S01]  /*3400*/  UMOV UR55, 0x41c0490 ;  /* 0x041c049000377882 */ /* 0x000fe20000000000 */
[----:B------:R-:W-:Y:S01]  /*3410*/  UMOV UR52, 0x0 ;  /* 0x0000000000347882 */ /* 0x000fe20000000000 */
[----:B------:R-:W-:Y:S01]  /*3420*/  UMOV UR53, 0x41c0490 ;  /* 0x041c049000357882 */ /* 0x000fe20000000000 */
[----:B------:R-:W-:Y:S02]  /*3430*/  ULOP3.LUT UR45, UR5, 0x10000, URZ, 0xfc, !UPT ;  /* 0x00010000052d7892 */ /* 0x000fe4000f8efcff */
[----:B------:R-:W-:-:S02]  /*3440*/  ULOP3.LUT UR4, UR4, 0x10000, URZ, 0xfc, !UPT ;  /* 0x0001000004047892 */ /* 0x000fc4000f8efcff */
[----:B------:R-:W-:Y:S02]  /*3450*/  UIADD3 UR65, UPT, UPT, -UR65, URZ, URZ ;  /* 0x000000ff41417290 */ /* 0x000fe4000fffe1ff */
[----:B-1----:R-:W-:Y:S01]  /*3460*/  UISETP.GE.AND UP4, UPT, UR7, 0x1, UPT ;  /* 0x000000010700788c */ /* 0x002fe2000bf86270 */
[----:B------:R-:W-:Y:S01]  /*3470*/  UMOV UR50, 0x0 ;  /* 0x0000000000327882 */ /* 0x000fe20000000000 */
[----:B------:R-:W-:Y:S01]  /*3480*/  UMOV UR51, 0x41c0490 ;  /* 0x041c049000337882 */ /* 0x000fe20000000000 */
[----:B------:R-:W-:Y:S01]  /*3490*/  UMOV UR48, 0x0 ;  /* 0x0000000000307882 */ /* 0x000fe20000000000 */
[----:B--2---:R-:W-:Y:S01]  /*34a0*/  R2UR UR66, R0 ;  /* 0x00000000004272ca */ /* 0x004fe200000e0000 */
[----:B------:R-:W-:-:S14]  /*34b0*/  UMOV UR49, 0x41c0490 ;  /* 0x041c049000317882 */ /* 0x000fdc0000000000 */
.L_x_66:
[----:B------:R-:W-:Y:S02]  /*34c0*/  LEA R0, R10, UR43, 0x3 ;  /* 0x0000002b0a007c11 */ /* 0x000fe4000f8e18ff */
[----:B------:R-:W-:Y:S02]  /*34d0*/  SHF.L.U32 R2, R9, 0x1f, RZ ;  /* 0x0000001f09027819 */ /* 0x000fe400000006ff */
[----:B------:R-:W-:Y:S01]  /*34e0*/  PLOP3.LUT P0, PT, PT, PT, UP4, 0x80, 0x8 ;  /* 0x000000000008781c */ /* 0x000fe20003f0f048 */
[----:B------:R-:W-:Y:S01]  /*34f0*/  VIADD R3, R0, 0x80 ;  /* 0x0000008000037836 */ /* 0x000fe20000000000 */
[----:B-1----:R-:W1:Y:S02]  /*3500*/  SYNCS.PHASECHK.TRANS64.TRYWAIT P1, [R0+URZ+0x70], R2 ;  /* 0x00007002000075a7 */ /* 0x002e6400080211ff */
[----:B-1-3--:R-:W-:Y:S09]  /*3510*/  @!P1 BRA `(.L_x_60) ;  /* 0x0000004c00f09947 */ /* 0x00aff20003800000 */
.L_x_130:
[----:B------:R-:W-:Y:S01]  /*3520*/  LEA R4, R10, UR43, 0x4 ;  /* 0x0000002b0a047c11 */ /* 0x000fe2000f8e20ff */
[----:B------:R-:W-:Y:S01]  /*3530*/  @UP4 ULEA UR5, UR41, UR43, 0x3 ;  /* 0x0000002b29054291 */ /* 0x000fe2000f8e18ff */
[----:B------:R-:W-:Y:S01]  /*3540*/  PLOP3.LUT P2, PT, PT, PT, PT, 0x80, 0x8 ;  /* 0x000000000008781c */ /* 0x000fe20003f4f070 */
[----:B------:R-:W-:Y:S01]  /*3550*/  ULEA UR47, UR46, UR43, 0x3 ;  /* 0x0000002b2e2f7291 */ /* 0x000fe2000f8e18ff */
[----:B------:R-:W-:Y:S02]  /*3560*/  PRMT R3, RZ, 0x654, R3 ;  /* 0x00000654ff037816 */ /* 0x000fe40000000003 */
[----:B------:R-:W2:Y:S01]  /*3570*/  LDS.128 R4, [R4+0x100] ;  /* 0x0001000004047984 */ /* 0x000ea20000000c00 */
[----:B-1----:R-:W-:Y:S02]  /*3580*/  @P0 SHF.L.U32 R2, R8, 0x1f, RZ ;  /* 0x0000001f08020819 */ /* 0x002fe400000006ff */
[----:B------:R-:W-:Y:S01]  /*3590*/  SHF.L.U32 R0, R11, 0x1f, RZ ;  /* 0x0000001f0b007819 */ /* 0x000fe200000006ff */
[----:B------:R-:W-:Y:S01]  /*35a0*/  @!PT LDS RZ, [RZ] ;  /* 0x00000000fffff984 */ /* 0x000fe20000000800 */
[----:B------:R-:W-:Y:S01]  /*35b0*/  @!PT LDS RZ, [RZ] ;  /* 0x00000000fffff984 */ /* 0x000fe20000000800 */
[----:B------:R-:W-:Y:S01]  /*35c0*/  @!PT LDS RZ, [RZ] ;  /* 0x00000000fffff984 */ /* 0x000fe20000000800 */
[----:B------:R-:W-:Y:S01]  /*35d0*/  @!PT LDS RZ, [RZ] ;  /* 0x00000000fffff984 */ /* 0x000fe20000000800 */
[----:B------:R1:W-:Y:S06]  /*35e0*/  MEMBAR.ALL.CTA ;  /* 0x0000000000007992 */ /* 0x0003ec0000008000 */
[----:B-1----:R-:W1:Y:S02]  /*35f0*/  FENCE.VIEW.ASYNC.S ;  /* 0x00000000000073c6 */ /* 0x002e640000000000 */
[----:B-1----:R1:W-:Y:S01]  /*3600*/  SYNCS.ARRIVE.TRANS64.RED.A1T0 RZ, [R3+URZ], RZ ;  /* 0x000000ff03ff79a7 */ /* 0x0023e200081004ff */
[----:B------:R1:W3:Y:S01]  /*3610*/  @P0 SYNCS.PHASECHK.TRANS64.TRYWAIT P2, [UR5], R2 ;  /* 0x00000002ff0005a7 */ /* 0x0002e20008041105 */
[----:B------:R-:W-:Y:S01]  /*3620*/  ULEA.HI UR5, UR46, UR46, URZ, 0x1 ;  /* 0x0000002e2e057291 */ /* 0x000fe2000f8f08ff */
[----:B--2---:R-:W-:-:S03]  /*3630*/  LOP3.LUT P1, RZ, R6, 0x1, RZ, 0xc0, !PT ;  /* 0x0000000106ff7812 */ /* 0x004fc6000782c0ff */
[----:B------:R-:W-:Y:S02]  /*3640*/  ULOP3.LUT UR6, UR5, 0xffe, URZ, 0xc0, !UPT ;  /* 0x00000ffe05067892 */ /* 0x000fe4000f8ec0ff */
[----:B------:R-:W-:Y:S02]  /*3650*/  USHF.R.U32.HI UR38, URZ, 0x1, UR5 ;  /* 0x00000001ff267899 */ /* 0x000fe40008011605 */
[----:B------:R-:W-:Y:S02]  /*3660*/  UIADD3 UR5, UPT, UPT, -UR6, UR46, URZ ;  /* 0x0000002e06057290 */ /* 0x000fe4000fffe1ff */
[----:B------:R-:W-:-:S04]  /*3670*/  UIMAD UR38, UR38, 0x70, UR66 ;  /* 0x00000070262678a4 */ /* 0x000fc8000f8e0242 */
[----:B------:R-:W-:Y:S01]  /*3680*/  ULEA UR38, UR5, UR38, 0x14 ;  /* 0x0000002605267291 */ /* 0x000fe2000f8ea0ff */
[----:B------:R-:W2:Y:S02]  /*3690*/  SYNCS.PHASECHK.TRANS64.TRYWAIT P0, [UR47+0xb0], R0 ;  /* 0x0000b000ff0075a7 */ /* 0x000ea4000800112f */
[----:B-123--:R-:W-:Y:S09]  /*36a0*/  @!P0 BRA `(.L_x_61) ;  /* 0x0000004c00a08947 */ /* 0x00eff20003800000 */
.L_x_132:
[----:B------:R-:W-:Y:S01]  /*36b0*/  IADD3 R10, PT, PT, R10, 0x1, RZ ;  /* 0x000000010a0a7810 */ /* 0x000fe20007ffe0ff */
[----:B------:R-:W-:Y:S06]  /*36c0*/  BRA.U !UP4, `(.L_x_62) ;  /* 0x000000050c107547 */ /* 0x000fec000b800000 */
[----:B------:R-:W-:Y:S01]  /*36d0*/  UPLOP3.LUT UP2, UPT, UPT, UPT, UPT, 0x40, 0x4 ;  /* 0x000000000004789c */ /* 0x000fe20003f4e870 */
[----:B------:R-:W-:Y:S01]  /*36e0*/  UMOV UR40, UR65 ;  /* 0x0000004100287c82 */ /* 0x000fe20008000000 */
[----:B------:R-:W-:Y:S01]  /*36f0*/  UMOV UR39, UR64 ;  /* 0x0000004000277c82 */ /* 0x000fe20008000000 */
[----:B------:R-:W-:-:S08]  /*3700*/  UMOV UR5, UR41 ;  /* 0x0000002900057c82 */ /* 0x000fd00008000000 */
.L_x_65:
[----:B------:R-:W-:Y:S02]  /*3710*/  UIADD3 UR40, UPT, UPT, UR40, 0x1, URZ ;  /* 0x0000000128287890 */ /* 0x000fe4000fffe0ff */
[----:B--2---:R-:W-:Y:S02]  /*3720*/  ULEA UR7, UR5, UR43, 0x3 ;  /* 0x0000002b05077291 */ /* 0x004fe4000f8e18ff */
[----:B------:R-:W-:Y:S01]  /*3730*/  UISETP.NE.AND UP3, UPT, UR40, URZ, UPT ;  /* 0x000000ff2800728c */ /* 0x000fe2000bf65270 */
[----:B---3--:R-:W-:Y:S10]  /*3740*/  @P2 BRA `(.L_x_63) ;  /* 0x00000000000c2947 */ /* 0x008ff40003800000 */
[----:B-1----:R-:W-:Y:S04]  /*3750*/  SHF.L.U32 R2, R8, 0x1f, RZ ;  /* 0x0000001f08027819 */ /* 0x002fe800000006ff */
[----:B------:R-:W1:Y:S02]  /*3760*/  SYNCS.PHASECHK.TRANS64.TRYWAIT P0, [UR7], R2 ;  /* 0x00000002ff0075a7 */ /* 0x000e640008001107 */
[----:B-1----:R-:W-:Y:S05]  /*3770*/  @!P0 BRA `(.L_x_64) ;  /* 0x0000004c00848947 */ /* 0x002fea0003800000 */
.L_x_63:
[----:B------:R-:W-:Y:S01]  /*3780*/  UISETP.NE.AND UP0, UPT, UR39, 0x1, UPT ;  /* 0x000000012700788c */ /* 0x000fe2000bf05270 */
[----:B------:R-:W-:Y:S01]  /*3790*/  PLOP3.LUT P2, PT, PT, PT, PT, 0x80, 0x8 ;  /* 0x000000000008781c */ /* 0x000fe20003f4f070 */
[----:B------:R-:W-:Y:S02]  /*37a0*/  UIADD3 UR6, UPT, UPT, UR5, 0x1, URZ ;  /* 0x0000000105067890 */ /* 0x000fe4000fffe0ff */
[----:B------:R-:W-:Y:S02]  /*37b0*/  UIADD3 UR42, UPT, UPT, UR7, 0x20, URZ ;  /* 0x00000020072a7890 */ /* 0x000fe4000fffe0ff */
[----:B------:R-:W-:Y:S01]  /*37c0*/  UISETP.NE.AND UP1, UPT, UR6, 0x4, UPT ;  /* 0x000000040600788c */ /* 0x000fe2000bf25270 */
[----:B------:R-:W-:Y:S01]  /*37d0*/  PLOP3.LUT P0, PT, PT, PT, UP0, 0x80, 0x8 ;  /* 0x000000000008781c */ /* 0x000fe20003f0f008 */
[----:B------:R-:W-:Y:S02]  /*37e0*/  UIADD3 UR39, UPT, UPT, UR39, -0x1, URZ ;  /* 0xffffffff27277890 */ /* 0x000fe4000fffe0ff */
[----:B------:R-:W-:Y:S02]  /*37f0*/  USEL UR8, URZ, 0x1, UP1 ;  /* 0x00000001ff087887 */ /* 0x000fe40008800000 */
[----:B------:R-:W-:Y:S01]  /*3800*/  USEL UR41, UR6, URZ, UP1 ;  /* 0x000000ff06297287 */ /* 0x000fe20008800000 */
[----:B------:R-:W-:Y:S01]  /*3810*/  UMOV UR7, 0x40004040 ;  /* 0x4000404000077882 */ /* 0x000fe20000000000 */
[----:B------:R-:W-:Y:S02]  /*3820*/  UMOV UR9, 0x40004040 ;  /* 0x4000404000097882 */ /* 0x000fe40000000000 */
[----:B------:R-:W-:Y:S01]  /*3830*/  @UP0 ULEA UR6, UR41, UR43, 0x3 ;  /* 0x0000002b29060291 */ /* 0x000fe2000f8e18ff */
[----:B------:R-:W-:Y:S01]  /*3840*/  LOP3.LUT R8, R8, UR8, RZ, 0x3c, !PT ;  /* 0x0000000808087c12 */ /* 0x000fe2000f8e3cff */
[----:B------:R-:W-:Y:S01]  /*3850*/  ULEA UR8, UR5, UR45, 0xa ;  /* 0x0000002d05087291 */ /* 0x000fe2000f8e50ff */
[----:B------:R-:W-:Y:S02]  /*3860*/  UMOV UR37, 0x40004040 ;  /* 0x4000404000257882 */ /* 0x000fe40000000000 */
[----:B-1----:R-:W-:Y:S01]  /*3870*/  @P0 SHF.L.U32 R0, R8, 0x1f, RZ ;  /* 0x0000001f08000819 */ /* 0x002fe200000006ff */
[----:B------:R-:W-:Y:S02]  /*3880*/  UIADD3 UR34, UPT, UPT, UR8, 0x2, URZ ;  /* 0x0000000208227890 */ /* 0x000fe4000fffe0ff */
[----:B------:R-:W-:Y:S01]  /*3890*/  UIADD3 UR30, UPT, UPT, UR8, 0x4, URZ ;  /* 0x00000004081e7890 */ /* 0x000fe2000fffe0ff */
[----:B------:R2:W3:Y:S01]  /*38a0*/  @P0 SYNCS.PHASECHK.TRANS64.TRYWAIT P2, [UR6], R0 ;  /* 0x00000000ff0005a7 */ /* 0x0004e20008041106 */
[----:B------:R-:W-:Y:S02]  /*38b0*/  UIMAD UR6, UR5, 0x700, UR4 ;  /* 0x00000700050678a4 */ /* 0x000fe4000f8e0204 */
[----:B------:R-:W-:Y:S02]  /*38c0*/  UIADD3 UR26, UPT, UPT, UR8, 0x6, URZ ;  /* 0x00000006081a7890 */ /* 0x000fe4000fffe0ff */
[----:B------:R-:W-:Y:S02]  /*38d0*/  UIADD3 UR36, UPT, UPT, UR6, 0x2, URZ ;  /* 0x0000000206247890 */ /* 0x000fe4000fffe0ff */
[----:B------:R-:W-:Y:S02]  /*38e0*/  UIADD3 UR32, UPT, UPT, UR6, 0x4, URZ ;  /* 0x0000000406207890 */ /* 0x000fe4000fffe0ff */
[----:B------:R-:W-:Y:S01]  /*38f0*/  UIADD3 UR28, UPT, UPT, UR6, 0x6, URZ ;  /* 0x00000006061c7890 */ /* 0x000fe2000fffe0ff */
[----:B------:R2:W-:Y:S01]  /*3900*/  UTCHMMA gdesc[UR8], gdesc[UR6], tmem[UR38], tmem[UR62], idesc[UR63], UP2 ;  /* 0x00ff3e06080075ea */ /* 0x0005e20009000026 */
[----:B------:R-:W-:Y:S02]  /*3910*/  UIADD3 UR24, UPT, UPT, UR6, 0x380, URZ ;  /* 0x0000038006187890 */ /* 0x000fe4000fffe0ff */
[----:B------:R-:W-:Y:S02]  /*3920*/  UIADD3 UR22, UPT, UPT, UR8, 0x200, URZ ;  /* 0x0000020008167890 */ /* 0x000fe4000fffe0ff */
[----:B------:R-:W-:Y:S02]  /*3930*/  UIADD3 UR20, UPT, UPT, UR6, 0x382, URZ ;  /* 0x0000038206147890 */ /* 0x000fe4000fffe0ff */
[----:B------:R-:W-:Y:S02]  /*3940*/  UIADD3 UR18, UPT, UPT, UR8, 0x202, URZ ;  /* 0x0000020208127890 */ /* 0x000fe4000fffe0ff */
[----:B------:R-:W-:Y:S02]  /*3950*/  UIADD3 UR16, UPT, UPT, UR6, 0x384, URZ ;  /* 0x0000038406107890 */ /* 0x000fe4000fffe0ff */
[----:B------:R-:W-:Y:S02]  /*3960*/  UIADD3 UR14, UPT, UPT, UR8, 0x204, URZ ;  /* 0x00000204080e7890 */ /* 0x000fe4000fffe0ff */
[----:B------:R-:W-:Y:S02]  /*3970*/  UIADD3 UR12, UPT, UPT, UR6, 0x386, URZ ;  /* 0x00000386060c7890 */ /* 0x000fe4000fffe0ff */
[----:B------:R-:W-:Y:S02]  /*3980*/  UIADD3 UR10, UPT, UPT, UR8, 0x206, URZ ;  /* 0x00000206080a7890 */ /* 0x000fe4000fffe0ff */
[----:B------:R-:W-:Y:S01]  /*3990*/  UPLOP3.LUT UP2, UPT, UPT, UPT, UPT, 0x80, 0x8 ;  /* 0x000000000008789c */ /* 0x000fe20003f4f070 */
[----:B------:R-:W-:Y:S01]  /*39a0*/  UMOV UR35, 0x40004040 ;  /* 0x4000404000237882 */ /* 0x000fe20000000000 */
[----:B------:R-:W-:Y:S01]  /*39b0*/  UMOV UR33, 0x40004040 ;  /* 0x4000404000217882 */ /* 0x000fe20000000000 */
[----:B------:R2:W-:Y:S01]  /*39c0*/  UTCHMMA gdesc[UR34], gdesc[UR36], tmem[UR38], tmem[UR60], idesc[UR61], UPT ;  /* 0x00ff3c24220075ea */ /* 0x0005e2000b800026 */
        /* <DEDUP_REMOVED lines=14> */
[----:B------:R-:W-:Y:S01]  /*3ab0*/  UMOV UR11, 0x40004040 ;  /* 0x40004040000b7882 */ /* 0x000fe20000000000 */
[----:B------:R2:W-:Y:S01]  /*3ac0*/  UTCHMMA gdesc[UR14], gdesc[UR16], tmem[UR38], tmem[UR50], idesc[UR51], UPT ;  /* 0x00ff32100e0075ea */ /* 0x0005e2000b800026 */
[----:B------:R2:W-:Y:S01]  /*3ad0*/  UTCHMMA gdesc[UR10], gdesc[UR12], tmem[UR38], tmem[UR48], idesc[UR49], UPT ;  /* 0x00ff300c0a0075ea */ /* 0x0005e2000b800026 */
[----:B------:R2:W-:Y:S01]  /*3ae0*/  UTCBAR.MULTICAST [UR42], URZ, UR44 ;  /* 0x000000ff2a0073e9 */ /* 0x0005e2000800082c */
[----:B------:R-:W-:Y:S01]  /*3af0*/  UMOV UR5, UR41 ;  /* 0x0000002900057c82 */ /* 0x000fe20008000000 */
[----:B------:R-:W-:Y:S05]  /*3b00*/  BRA.U UP3, `(.L_x_65) ;  /* 0xfffffffd03007547 */ /* 0x000fea000b83ffff */
.L_x_62:
[----:B------:R-:W-:Y:S01]  /*3b10*/  UIADD3 UR5, UPT, UPT, UR46, 0x1, URZ ;  /* 0x000000012e057890 */ /* 0x000fe2000fffe0ff */
[C---:B------:R-:W-:Y:S01]  /*3b20*/  ISETP.NE.AND P0, PT, R10.reuse, 0x2, PT ;  /* 0x000000020a00780c */ /* 0x040fe20003f05270 */
[----:B--2---:R-:W-:Y:S02]  /*3b30*/  UIADD3 UR6, UPT, UPT, UR47, 0x90, URZ ;  /* 0x000000902f067890 */ /* 0x004fe4000fffe0ff */
[----:B------:R-:W-:Y:S01]  /*3b40*/  UISETP.NE.AND UP0, UPT, UR5, 0x4, UPT ;  /* 0x000000040500788c */ /* 0x000fe2000bf05270 */
[----:B-1----:R-:W-:Y:S02]  /*3b50*/  SEL R0, RZ, 0x1, P0 ;  /* 0x00000001ff007807 */ /* 0x002fe40000000000 */
[----:B------:R-:W-:Y:S01]  /*3b60*/  SEL R10, R10, RZ, P0 ;  /* 0x000000ff0a0a7207 */ /* 0x000fe20000000000 */
[----:B------:R-:W-:Y:S01]  /*3b70*/  USEL UR7, URZ, 0x1, UP0 ;  /* 0x00000001ff077887 */ /* 0x000fe20008000000 */
[----:B------:R-:W-:Y:S01]  /*3b80*/  LOP3.LUT R9, R9, R0, RZ, 0x3c, !PT ;  /* 0x0000000009097212 */ /* 0x000fe200078e3cff */
[----:B------:R-:W-:Y:S01]  /*3b90*/  USEL UR46, UR5, URZ, UP0 ;  /* 0x000000ff052e7287 */ /* 0x000fe20008000000 */
[----:B------:R1:W-:Y:S03]  /*3ba0*/  UTCBAR [UR6], URZ ;  /* 0x000000ff060073e9 */ /* 0x0003e600080000ff */
[----:B------:R-:W-:Y:S01]  /*3bb0*/  LOP3.LUT R11, R11, UR7, RZ, 0x3c, !PT ;  /* 0x000000070b0b7c12 */ /* 0x000fe2000f8e3cff */
[----:B------:R-:W-:Y:S07]  /*3bc0*/  @P1 BRA `(.L_x_66) ;  /* 0xfffffff8003c1947 */ /* 0x000fee000383ffff */
[----:B------:R-:W2:Y:S01]  /*3bd0*/  S2UR UR8, SR_CgaCtaId ;  /* 0x00000000000879c3 */ /* 0x000ea20000008800 */
[----:B------:R-:W-:Y:S01]  /*3be0*/  ELECT P0, URZ, PT ;  /* 0x0000000000ff782f */ /* 0x000fe20003800000 */
[----:B------:R-:W-:Y:S01]  /*3bf0*/  IMAD.MOV.U32 R0, RZ, RZ, 0x1 ;  /* 0x00000001ff007424 */ /* 0x000fe200078e00ff */
[----:B------:R-:W-:Y:S01]  /*3c00*/  UIADD3 UR43, UPT, UPT, UR43, 0xb0, URZ ;  /* 0x000000b02b2b7890 */ /* 0x000fe2000fffe0ff */
[----:B------:R-:W-:Y:S01]  /*3c10*/  SHF.L.U32 R2, R11, 0x1f, RZ ;  /* 0x0000001f0b027819 */ /* 0x000fe200000006ff */
[----:B------:R-:W-:-:S03]  /*3c20*/  UMOV UR4, 0x40 ;  /* 0x0000004000047882 */ /* 0x000fc60000000000 */
[----:B------:R-:W-:Y:S01]  /*3c30*/  UVIRTCOUNT.DEALLOC.SMPOOL 0x80 ;  /* 0x000000800000784c */ /* 0x000fe20000000000 */
[----:B--2---:R-:W-:Y:S02]  /*3c40*/  ULEA UR8, UR8, UR4, 0x18 ;  /* 0x0000000408087291 */ /* 0x004fe4000f8ec0ff */
[----:B------:R-:W-:-:S07]  /*3c50*/  ULEA UR4, UR46, UR43, 0x3 ;  /* 0x0000002b2e047291 */ /* 0x000fce000f8e18ff */
[----:B------:R2:W-:Y:S02]  /*3c60*/  @P0 STS.U8 [UR8+0x1c], R0 ;  /* 0x00001c00ff000988 */ /* 0x0005e40008000008 */
[----:B------:R-:W4:Y:S02]  /*3c70*/  SYNCS.PHASECHK.TRANS64.TRYWAIT P0, [UR4], R2 ;  /* 0x00000002ff0075a7 */ /* 0x000f240008001104 */
[----:B--2-4-:R-:W-:Y:S05]  /*3c80*/  @!P0 BRA `(.L_x_67) ;  /* 0x0000004800588947 */ /* 0x014fea0003800000 */
.L_x_135:
[----:B------:R-:W-:-:S04]  /*3c90*/  UIADD3 UR4, UPT, UPT, UR46, 0x1, URZ ;  /* 0x000000012e047890 */ /* 0x000fc8000fffe0ff */
[----:B------:R-:W-:-:S04]  /*3ca0*/  UISETP.NE.AND UP0, UPT, UR4, 0x4, UPT ;  /* 0x000000040400788c */ /* 0x000fc8000bf05270 */
[----:B-1----:R-:W-:Y:S02]  /*3cb0*/  USEL UR6, URZ, 0x1, UP0 ;  /* 0x00000001ff067887 */ /* 0x002fe40008000000 */
[----:B------:R-:W-:-:S04]  /*3cc0*/  USEL UR4, UR4, URZ, UP0 ;  /* 0x000000ff04047287 */ /* 0x000fc80008000000 */
[----:B------:R-:W-:Y:S01]  /*3cd0*/  ULEA UR5, UR4, UR43, 0x3 ;  /* 0x0000002b04057291 */ /* 0x000fe2000f8e18ff */
[----:B--2---:R-:W-:-:S04]  /*3ce0*/  LOP3.LUT R2, R11, UR6, RZ, 0x3c, !PT ;  /* 0x000000060b027c12 */ /* 0x004fc8000f8e3cff */
[----:B------:R-:W-:-:S04]  /*3cf0*/  SHF.L.U32 R3, R2, 0x1f, RZ ;  /* 0x0000001f02037819 */ /* 0x000fc800000006ff */
[----:B------:R-:W1:Y:S02]  /*3d00*/  SYNCS.PHASECHK.TRANS64.TRYWAIT P0, [UR5], R3 ;  /* 0x00000003ff0075a7 */ /* 0x000e640008001105 */
[----:B-1----:R-:W-:Y:S05]  /*3d10*/  @!P0 BRA `(.L_x_68) ;  /* 0x00000048004c8947 */ /* 0x002fea0003800000 */
.L_x_137:
        /* <DEDUP_REMOVED lines=9> */
.L_x_139:
[----:B------:R-:W-:-:S04]  /*3db0*/  UIADD3 UR4, UPT, UPT, UR4, 0x1, URZ ;  /* 0x0000000104047890 */ /* 0x000fc8000fffe0ff */
[----:B------:R-:W-:-:S04]  /*3dc0*/  UISETP.NE.AND UP0, UPT, UR4, 0x4, UPT ;  /* 0x000000040400788c */ /* 0x000fc8000bf05270 */
[----:B------:R-:W-:Y:S02]  /*3dd0*/  USEL UR5, URZ, 0x1, UP0 ;  /* 0x00000001ff057887 */ /* 0x000fe40008000000 */
[----:B------:R-:W-:-:S04]  /*3de0*/  USEL UR4, UR4, URZ, UP0 ;  /* 0x000000ff04047287 */ /* 0x000fc80008000000 */
[----:B------:R-:W-:Y:S01]  /*3df0*/  ULEA UR4, UR4, UR43, 0x3 ;  /* 0x0000002b04047291 */ /* 0x000fe2000f8e18ff */
[----:B------:R-:W-:-:S04]  /*3e00*/  LOP3.LUT R2, R2, UR5, RZ, 0x3c, !PT ;  /* 0x0000000502027c12 */ /* 0x000fc8000f8e3cff */
[----:B------:R-:W-:-:S04]  /*3e10*/  SHF.L.U32 R2, R2, 0x1f, RZ ;  /* 0x0000001f02027819 */ /* 0x000fc800000006ff */
[----:B------:R-:W2:Y:S02]  /*3e20*/  SYNCS.PHASECHK.TRANS64.TRYWAIT P0, [UR4], R2 ;  /* 0x00000002ff0075a7 */ /* 0x000ea40008001104 */
[----:B--2---:R-:W-:Y:S05]  /*3e30*/  @!P0 BRA `(.L_x_70) ;  /* 0x0000004800348947 */ /* 0x004fea0003800000 */
.L_x_141:
[----:B------:R-:W-:Y:S01]  /*3e40*/  NOP ;  /* 0x0000000000007918 */ /* 0x000fe20000000000 */
[----:B-1----:R-:W1:Y:S01]  /*3e50*/  LDS R0, [UR8+0x14] ;  /* 0x00001408ff007984 */ /* 0x002e620008000800 */
[----:B------:R-:W-:Y:S01]  /*3e60*/  ULOP3.LUT UR4, UR66, 0xffff, URZ, 0xc0, !UPT ;  /* 0x0000ffff42047892 */ /* 0x000fe2000f8ec0ff */
[----:B------:R-:W-:Y:S01]  /*3e70*/  UMOV UR5, 0xffff ;  /* 0x0000ffff00057882 */ /* 0x000fe20000000000 */
[----:B------:R-:W-:Y:S02]  /*3e80*/  UMOV UR6, 0x1 ;  /* 0x0000000100067882 */ /* 0x000fe40000000000 */
[----:B------:R-:W-:-:S04]  /*3e90*/  USHF.R.U32.HI UR4, URZ, 0x5, UR4 ;  /* 0x00000005ff047899 */ /* 0x000fc80008011604 */
[----:B------:R-:W-:Y:S02]  /*3ea0*/  USHF.L.U32 UR5, UR5, UR4, URZ ;  /* 0x0000000405057299 */ /* 0x000fe400080006ff */
[----:B------:R-:W-:-:S04]  /*3eb0*/  USHF.L.U32 UR4, UR6, UR4, URZ ;  /* 0x0000000406047299 */ /* 0x000fc800080006ff */
[----:B-1----:R-:W-:-:S04]  /*3ec0*/  LOP3.LUT R0, R0, UR5, RZ, 0xc0, !PT ;  /* 0x0000000500007c12 */ /* 0x002fc8000f8ec0ff */
[----:B------:R-:W-:-:S13]  /*3ed0*/  ISETP.NE.AND P0, PT, R0, UR5, PT ;  /* 0x0000000500007c0c */ /* 0x000fda000bf05270 */
[----:B------:R-:W-:Y:S05]  /*3ee0*/  @P0 BRA `(.L_x_71) ;  /* 0x0000000000580947 */ /* 0x000fea0003800000 */
[----:B------:R-:W1:Y:S02]  /*3ef0*/  LDS R0, [UR8+0x18] ;  /* 0x00001808ff007984 */ /* 0x000e640008000800 */
[----:B-1----:R-:W-:-:S04]  /*3f00*/  LOP3.LUT R0, R0, UR4, RZ, 0xc0, !PT ;  /* 0x0000000400007c12 */ /* 0x002fc8000f8ec0ff */
[----:B------:R-:W-:-:S13]  /*3f10*/  ISETP.NE.AND P0, PT, R0, UR4, PT ;  /* 0x0000000400007c0c */ /* 0x000fda000bf05270 */
[----:B------:R-:W-:Y:S05]  /*3f20*/  @P0 BRA `(.L_x_72) ;  /* 0x00000000003c0947 */ /* 0x000fea0003800000 */
[----:B------:R-:W1:Y:S01]  /*3f30*/  S2R R2, SR_LANEID ;  /* 0x0000000000027919 */ /* 0x000e620000000000 */
[----:B------:R-:W-:-:S06]  /*3f40*/  ULOP3.LUT UR5, URZ, UR5, URZ, 0x33, !UPT ;  /* 0x00000005ff057292 */ /* 0x000fcc000f8e33ff */
[----:B------:R-:W-:-:S04]  /*3f50*/  IMAD.U32 R0, RZ, RZ, UR5 ;  /* 0x00000005ff007e24 */ /* 0x000fc8000f8e00ff */
[----:B------:R2:W4:Y:S02]  /*3f60*/  REDUX UR7, R0 ;  /* 0x00000000000773c4 */ /* 0x0005240000000000 */
[----:B------:R1:W-:Y:S01]  /*3f70*/  UTCATOMSWS.AND URZ, UR5 ;  /* 0x0000000500ff79e3 */ /* 0x0003e20008000000 */
[----:B--2---:R-:W-:Y:S01]  /*3f80*/  LOP3.LUT R0, RZ, UR4, RZ, 0x33, !PT ;  /* 0x00000004ff007c12 */ /* 0x004fe2000f8e33ff */
[----:B------:R-:W-:Y:S02]  /*3f90*/  VOTEU.ANY UR4, UPT, PT ;  /* 0x0000000000047886 */ /* 0x000fe400038e0100 */
[----:B------:R-:W-:Y:S02]  /*3fa0*/  UFLO.U32 UR4, UR4 ;  /* 0x00000004000472bd */ /* 0x000fe400080e0000 */
[----:B------:R-:W2:Y:S04]  /*3fb0*/  REDUX UR6, R0 ;  /* 0x00000000000673c4 */ /* 0x000ea80000000000 */
[----:B-1----:R-:W-:-:S02]  /*3fc0*/  ISETP.EQ.U32.AND P0, PT, R2, UR4, PT ;  /* 0x0000000402007c0c */ /* 0x002fc4000bf02070 */
[----:B----4-:R-:W-:-:S11]  /*3fd0*/  MOV R2, UR7 ;  /* 0x0000000700027c02 */ /* 0x010fd60008000f00 */
[----:B------:R1:W-:Y:S01]  /*3fe0*/  @P0 ATOMS.AND RZ, [UR8+0x14], R2 ;  /* 0x00001402ffff098c */ /* 0x0003e2000a800008 */
[----:B--2---:R-:W-:-:S05]  /*3ff0*/  IMAD.U32 R0, RZ, RZ, UR6 ;  /* 0x00000006ff007e24 */ /* 0x004fca000f8e00ff */
[----:B------:R1:W-:Y:S01]  /*4000*/  @P0 ATOMS.AND RZ, [UR8+0x18], R0 ;  /* 0x00001800ffff098c */ /* 0x0003e2000a800008 */
[----:B------:R-:W-:Y:S05]  /*4010*/  BRA `(.L_x_73) ;  /* 0x0000000000147947 */ /* 0x000fea0003800000 */
.L_x_72:
[----:B------:R-:W-:Y:S02]  /*4020*/  MOV R2, 0x4040 ;  /* 0x0000404000027802 */ /* 0x000fe40000000f00 */
[----:B---3-5:R-:W-:Y:S05]  /*4030*/  CALL.REL.NOINC `($__internal_0_$__cuda_sm10x_tcgen05_guardrail_trap_col_being_dealloced_not_returned_by_alloc) ;  /* 0x0000004800647944 */ /* 0x028fea0003c00000 */
[----:B------:R-:W-:Y:S05]  /*4040*/  BRA `(.L_x_73) ;  /* 0x0000000000087947 */ /* 0x000fea0003800000 */
.L_x_71:
[----:B------:R-:W-:Y:S02]  /*4050*/  MOV R2, 0x4070 ;  /* 0x0000407000027802 */ /* 0x000fe40000000f00 */
[----:B---3-5:R-:W-:Y:S05]  /*4060*/  CALL.REL.NOINC `($__internal_2_$__cuda_sm10x_tcgen05_guardrail_trap_unallocated_columns_being_dealloced) ;  /* 0x0000004800707944 */ /* 0x028fea0003c00000 */
.L_x_73:
[----:B------:R-:W-:Y:S01]  /*4070*/  NOP ;  /* 0x0000000000007918 */ /* 0x000fe20000000000 */
[----:B------:R-:W-:Y:S05]  /*4080*/  EXIT ;  /* 0x000000000000794d */ /* 0x000fea0003800000 */
.L_x_55:
[----:B------:R-:W-:-:S09]  /*4090*/  UISETP.NE.OR UP0, UPT, UR20, 0x3, !UP3 ;  /* 0x000000031400788c */ /* 0x000fd2000df05670 */
[----:B------:R-:W-:Y:S05]  /*40a0*/  BRA.U UP0, `(.L_x_74) ;  /* 0x0000000d00f47547 */ /* 0x000fea000b800000 */
[----:B------:R-:W2:Y:S01]  /*40b0*/  LDCU.64 UR4, c[0x0][0x888] ;  /* 0x00011100ff0477ac */ /* 0x000ea20008000a00 */
[----:B------:R-:W3:Y:S01]  /*40c0*/  LDC.64 R12, c[0x0][0x348] ;  /* 0x0000d200ff0c7b82 */ /* 0x000ee20000000a00 */
[----:B------:R-:W-:Y:S02]  /*40d0*/  HFMA2 R9, -RZ, RZ, 0, 0 ;  /* 0x00000000ff097431 */ /* 0x000fe400000001ff */
[----:B------:R-:W-:Y:S01]  /*40e0*/  IMAD.MOV.U32 R11, RZ, RZ, 0x1 ;  /* 0x00000001ff0b7424 */ /* 0x000fe200078e00ff */
[----:B------:R-:W4:Y:S01]  /*40f0*/  LDCU UR44, c[0x0][0x370] ;  /* 0x00006e00ff2c77ac */ /* 0x000f220008000800 */
[----:B------:R-:W-:Y:S01]  /*4100*/  IMAD.MOV.U32 R10, RZ, RZ, RZ ;  /* 0x000000ffff0a7224 */ /* 0x000fe200078e00ff */
[----:B------:R-:W-:Y:S01]  /*4110*/  MOV R8, 0x3800 ;  /* 0x0000380000087802 */ /* 0x000fe20000000f00 */
[----:B------:R-:W4:Y:S01]  /*4120*/  LDCU.128 UR52, c[0x0][0xb10] ;  /* 0x00016200ff3477ac */ /* 0x000f220008000c00 */
[----:B------:R-:W1:Y:S01]  /*4130*/  LDCU UR37, c[0x0][0x374] ;  /* 0x00006e80ff2577ac */ /* 0x000e620008000800 */
[----:B------:R-:W1:Y:S01]  /*4140*/  LDCU.64 UR40, c[0x0][0x890] ;  /* 0x00011200ff2877ac */ /* 0x000e620008000a00 */
[----:B--2---:R-:W-:Y:S01]  /*4150*/  UISETP.NE.U32.AND UP0, UPT, UR4, URZ, UPT ;  /* 0x000000ff0400728c */ /* 0x004fe2000bf05070 */
[----:B------:R-:W2:Y:S01]  /*4160*/  LDCU UR15, c[0x0][0xb0c] ;  /* 0x00016180ff0f77ac */ /* 0x000ea20008000800 */
[----:B------:R-:W3:Y:S01]  /*4170*/  LDCU UR50, c[0x0][0xb20] ;  /* 0x00016400ff3277ac */ /* 0x000ee20008000800 */
[----:B------:R-:W3:Y:S01]  /*4180*/  LDCU UR4, c[0x0][0xb30] ;  /* 0x00016600ff0477ac */ /* 0x000ee20008000800 */
[----:B----4-:R-:W-:-:S02]  /*4190*/  UIMAD.WIDE.U32 UR8, UR44, UR52, URZ ;  /* 0x000000342c0872a5 */ /* 0x010fc4000f8e00ff */
[----:B-1----:R-:W-:Y:S02]  /*41a0*/  UIMAD.WIDE.U32 UR10, UR37, UR55, URZ ;  /* 0x00000037250a72a5 */ /* 0x002fe4000f8e00ff */
[----:B------:R-:W-:Y:S02]  /*41b0*/  USEL UR49, URZ, 0x1, UP5 ;  /* 0x00000001ff317887 */ /* 0x000fe4000a800000 */
[----:B------:R-:W-:Y:S02]  /*41c0*/  UISETP.NE.U32.AND UP6, UPT, UR40, URZ, UPT ;  /* 0x000000ff2800728c */ /* 0x000fe4000bfc5070 */
[----:B------:R-:W-:Y:S01]  /*41d0*/  UISETP.NE.AND.EX UP5, UPT, UR5, URZ, UPT, UP0 ;  /* 0x000000ff0500728c */ /* 0x000fe2000bfa5300 */
[----:B------:R-:W-:Y:S01]  /*41e0*/  UMOV UR6, 0x400 ;  /* 0x0000040000067882 */ /* 0x000fe20000000000 */
[----:B------:R-:W-:Y:S01]  /*41f0*/  UISETP.NE.AND UP0, UPT, UR43, 0x1, UPT ;  /* 0x000000012b00788c */ /* 0x000fe2000bf05270 */
[----:B------:R-:W-:Y:S01]  /*4200*/  UMOV UR8, UR9 ;  /* 0x0000000900087c82 */ /* 0x000fe20008000000 */
[----:B------:R-:W-:Y:S01]  /*4210*/  UMOV UR45, UR11 ;  /* 0x0000000b002d7c82 */ /* 0x000fe20008000000 */
[----:B--2---:R-:W-:Y:S01]  /*4220*/  UISETP.NE.AND UP0, UPT, UR15, 0x1, UPT ;  /* 0x000000010f00788c */ /* 0x004fe2000bf05270 */
[----:B------:R-:W-:Y:S01]  /*4230*/  UMOV UR21, URZ ;  /* 0x000000ff00157c82 */ /* 0x000fe20008000000 */
[----:B------:R-:W-:-:S02]  /*4240*/  UPLOP3.LUT UP1, UPT, UPT, UPT, UPT, 0x40, 0x4 ;  /* 0x000000000004789c */ /* 0x000fc40003f2e870 */
[----:B------:R-:W-:Y:S01]  /*4250*/  UISETP.GE.AND UP3, UPT, UR43, 0x1, UPT ;  /* 0x000000012b00788c */ /* 0x000fe2000bf66270 */
[----:B------:R-:W1:Y:S01]  /*4260*/  LDCU.64 UR22, c[0x0][0xb28] ;  /* 0x00016500ff1677ac */ /* 0x000e620008000a00 */
[----:B------:R-:W-:Y:S02]  /*4270*/  ULEA UR6, UR42, UR6, 0x18 ;  /* 0x000000062a067291 */ /* 0x000fe4000f8ec0ff */
[----:B------:R-:W-:Y:S02]  /*4280*/  UISETP.NE.AND.EX UP6, UPT, UR41, URZ, UPT, UP6 ;  /* 0x000000ff2900728c */ /* 0x000fe4000bfc5360 */
[----:B------:R-:W-:Y:S02]  /*4290*/  USHF.R.U32.HI UR46, URZ, UR53, UR8 ;  /* 0x00000035ff2e7299 */ /* 0x000fe40008011608 */
[----:B---3--:R-:W-:Y:S02]  /*42a0*/  USHF.R.U32.HI UR45, URZ, UR50, UR45 ;  /* 0x00000032ff2d7299 */ /* 0x008fe4000801162d */
[----:B------:R-:W-:-:S02]  /*42b0*/  UISETP.NE.AND UP0, UPT, UR54, 0x1, UPT ;  /* 0x000000013600788c */ /* 0x000fc4000bf05270 */
[----:B------:R-:W-:-:S11]  /*42c0*/  UISETP.NE.AND UP4, UPT, UR4, 0x1, UPT ;  /* 0x000000010400788c */ /* 0x000fd6000bf85270 */
.L_x_82:
[C---:B------:R-:W-:Y:S02]  /*42d0*/  LEA R3, R10.reuse, UR6, 0x3 ;  /* 0x000000060a037c11 */ /* 0x040fe4000f8e18ff */
[----:B------:R-:W-:Y:S02]  /*42e0*/  SHF.L.U32 R0, R9, 0x1f, RZ ;  /* 0x0000001f09007819 */ /* 0x000fe400000006ff */
[----:B------:R-:W-:Y:S02]  /*42f0*/  LEA R4, R10, UR6, 0x4 ;  /* 0x000000060a047c11 */ /* 0x000fe4000f8e20ff */
[----:B--2---:R-:W2:Y:S02]  /*4300*/  SYNCS.PHASECHK.TRANS64.TRYWAIT P0, [R3+URZ+0x70], R0 ;  /* 0x00007000030075a7 */ /* 0x004ea400080011ff */
[----:B--2---:R-:W-:Y:S05]  /*4310*/  @!P0 BRA `(.L_x_75) ;  /* 0x0000004400148947 */ /* 0x004fea0003800000 */
.L_x_142:
[----:B------:R-:W3:Y:S01]  /*4320*/  LDS.128 R4, [R4+0x100] ;  /* 0x0001000004047984 */ /* 0x000ee20000000c00 */
[----:B------:R-:W-:Y:S01]  /*4330*/  UISETP.GE.AND UP0, UPT, UR43, 0x1, UPT ;  /* 0x000000012b00788c */ /* 0x000fe2000bf06270 */
[----:B------:R-:W-:Y:S01]  /*4340*/  @!PT LDS RZ, [RZ] ;  /* 0x00000000fffff984 */ /* 0x000fe20000000800 */
[----:B------:R-:W-:Y:S01]  /*4350*/  @!PT LDS RZ, [RZ] ;  /* 0x00000000fffff984 */ /* 0x000fe20000000800 */
[----:B------:R-:W-:Y:S01]  /*4360*/  @!PT LDS RZ, [RZ] ;  /* 0x00000000fffff984 */ /* 0x000fe20000000800 */
[----:B------:R-:W-:Y:S01]  /*4370*/  @!PT LDS RZ, [RZ] ;  /* 0x00000000fffff984 */ /* 0x000fe20000000800 */
[----:B------:R4:W-:Y:S06]  /*4380*/  MEMBAR.ALL.CTA ;  /* 0x0000000000007992 */ /* 0x0009ec0000008000 */
[----:B----4-:R-:W4:Y:S01]  /*4390*/  FENCE.VIEW.ASYNC.S ;  /* 0x00000000000073c6 */ /* 0x010f220000000000 */
[----:B---3--:R-:W-:Y:S11]  /*43a0*/  LOP3.LUT P0, RZ, R6, 0x1, RZ, 0xc0, !PT ;  /* 0x0000000106ff7812 */ /* 0x008ff6000780c0ff */
[----:B------:R-:W-:Y:S02]  /*43b0*/  @!UPT UIADD3 URZ, UPT, UPT, URZ, URZ, URZ ;  /* 0x000000fffffff290 */ /* 0x000fe4000fffe0ff */
[----:B----4-:R-:W-:Y:S01]  /*43c0*/  VOTEU.ANY UP3, P0 ;  /* 0x0000000000ff7886 */ /* 0x010fe20000060100 */
[----:B------:R-:W-:Y:S11]  /*43d0*/  PLOP3.LUT P0, PT, PT, PT, UP3, 0x80, 0x8 ;  /* 0x000000000008781c */ /* 0x000ff60003f0f038 */
[----:B------:R-:W-:Y:S02]  /*43e0*/  @!UPT UIADD3 URZ, UPT, UPT, URZ, URZ, URZ ;  /* 0x000000fffffff290 */ /* 0x000fe4000fffe0ff */
[----:B--2---:R-:W-:Y:S02]  /*43f0*/  @P0 SHF.R.U32.HI R0, RZ, 0x10, R5 ;  /* 0x00000010ff000819 */ /* 0x004fe40000011605 */
[----:B------:R-:W-:Y:S02]  /*4400*/  @P0 MOV R2, R4 ;  /* 0x0000000400020202 */ /* 0x000fe40000000f00 */
[----:B------:R-:W-:Y:S01]  /*4410*/  @P0 R2UR UR4, R0 ;  /* 0x00000000000402ca */ /* 0x000fe200000e0000 */
[----:B------:R-:W-:Y:S01]  /*4420*/  VIADD R0, R3, 0x80 ;  /* 0x0000008003007836 */ /* 0x000fe20000000000 */
[----:B------:R-:W-:Y:S02]  /*4430*/  @P0 LOP3.LUT R4, R5, 0xffff, RZ, 0xc0, !PT ;  /* 0x0000ffff05040812 */ /* 0x000fe400078ec0ff */
[----:B------:R-:W-:Y:S02]  /*4440*/  @P0 R2UR UR7, R2 ;  /* 0x00000000020702ca */ /* 0x000fe400000e0000 */
[----:B------:R-:W-:Y:S02]  /*4450*/  PRMT R0, RZ, 0x654, R0 ;  /* 0x00000654ff007816 */ /* 0x000fe40000000000 */
[----:B------:R-:W-:Y:S02]  /*4460*/  @P0 R2UR UR5, R4 ;  /* 0x00000000040502ca */ /* 0x000fe400000e0000 */
[----:B------:R2:W-:Y:S03]  /*4470*/  SYNCS.ARRIVE.TRANS64.RED.A1T0 RZ, [R0+URZ], RZ ;  /* 0x000000ff00ff79a7 */ /* 0x0005e600081004ff */
[----:B------:R-:W-:Y:S04]  /*4480*/  @UP3 UMOV UR29, UR4 ;  /* 0x00000004001d3c82 */ /* 0x000fe80008000000 */
[----:B------:R-:W-:Y:S04]  /*4490*/  @UP3 UMOV UR14, UR7 ;  /* 0x00000007000e3c82 */ /* 0x000fe80008000000 */
[----:B------:R-:W-:Y:S01]  /*44a0*/  @UP3 UMOV UR13, UR5 ;  /* 0x00000005000d3c82 */ /* 0x000fe20008000000 */
[----:B------:R-:W-:Y:S05]  /*44b0*/  BRA.U !UP0, `(.L_x_76) ;  /* 0x0000000108c07547 */ /* 0x000fea000b800000 */
[----:B------:R-:W-:Y:S02]  /*44c0*/  UIMAD.WIDE.U32 UR10, UR13, UR55, URZ ;  /* 0x000000370d0a72a5 */ /* 0x000fe4000f8e00ff */
[----:B------:R-:W-:Y:S02]  /*44d0*/  UP2UR UR12, UPR, URZ, 0x4 ;  /* 0x00000004ff0c7883 */ /* 0x000fe40008000000 */
[----:B------:R-:W-:Y:S02]  /*44e0*/  UISETP.NE.AND UP2, UPT, UR54, 0x1, UPT ;  /* 0x000000013600788c */ /* 0x000fe4000bf45270 */
[----:B------:R-:W-:Y:S02]  /*44f0*/  UIMAD.WIDE.U32 UR16, UR14, UR52, URZ ;  /* 0x000000340e1072a5 */ /* 0x000fe4000f8e00ff */
[----:B------:R-:W-:Y:S02]  /*4500*/  USEL UR4, UR37, UR45, !UP2 ;  /* 0x0000002d25047287 */ /* 0x000fe4000d000000 */
[----:B------:R-:W-:Y:S02]  /*4510*/  UISETP.NE.AND UP0, UPT, UR15, 0x1, UPT ;  /* 0x000000010f00788c */ /* 0x000fe4000bf05270 */
[----:B------:R-:W-:Y:S02]  /*4520*/  UP2UR UR20, UPR, URZ, 0x2 ;  /* 0x00000002ff147883 */ /* 0x000fe40008000000 */
[----:B------:R-:W-:Y:S02]  /*4530*/  UISETP.NE.AND UP1, UPT, UR43, 0x1, UPT ;  /* 0x000000012b00788c */ /* 0x000fe4000bf25270 */
[----:B-1----:R-:W-:Y:S02]  /*4540*/  UIMAD.WIDE.U32 UR18, UR4, UR22, URZ ;  /* 0x00000016041272a5 */ /* 0x002fe4000f8e00ff */
[----:B------:R-:W-:Y:S01]  /*4550*/  USEL UR8, UR44, UR46, !UP0 ;  /* 0x0000002e2c087287 */ /* 0x000fe2000c000000 */
[----:B------:R-:W-:Y:S02]  /*4560*/  UMOV UR5, UR11 ;  /* 0x0000000b00057c82 */ /* 0x000fe40008000000 */
[----:B------:R-:W-:Y:S02]  /*4570*/  USHF.R.U32.HI UR7, URZ, UR50, UR5 ;  /* 0x00000032ff077299 */ /* 0x000fe40008011605 */
[----:B------:R-:W-:Y:S02]  /*4580*/  UIMAD.WIDE.U32 UR24, UR8, UR22, URZ ;  /* 0x00000016081872a5 */ /* 0x000fe4000f8e00ff */
[----:B------:R-:W-:Y:S02]  /*4590*/  USEL UR7, UR13, UR7, !UP2 ;  /* 0x000000070d077287 */ /* 0x000fe4000d000000 */
[----:B------:R-:W-:Y:S02]  /*45a0*/  UISETP.NE.AND UP2, UPT, UR12, URZ, UPT ;  /* 0x000000ff0c00728c */ /* 0x000fe4000bf45270 */
[----:B------:R-:W-:Y:S01]  /*45b0*/  UIMAD.WIDE.U32 UR10, UR7, UR22, URZ ;  /* 0x00000016070a72a5 */ /* 0x000fe2000f8e00ff */
[----:B------:R-:W-:Y:S02]  /*45c0*/  UMOV UR5, UR17 ;  /* 0x0000001100057c82 */ /* 0x000fe40008000000 */
[----:B------:R-:W-:Y:S03]  /*45d0*/  USHF.R.U32.HI UR9, URZ, UR53, UR5 ;  /* 0x00000035ff097299 */ /* 0x000fe60008011605 */
[----:B------:R-:W-:Y:S02]  /*45e0*/  UMOV UR5, UR19 ;  /* 0x0000001300057c82 */ /* 0x000fe40008000000 */
[----:B------:R-:W-:Y:S03]  /*45f0*/  @UP1 USHF.R.U32.HI UR4, URZ, UR23, UR5 ;  /* 0x00000017ff041299 */ /* 0x000fe60008011605 */
[----:B------:R-:W-:Y:S01]  /*4600*/  UMOV UR5, UR25 ;  /* 0x0000001900057c82 */ /* 0x000fe20008000000 */
[----:B------:R-:W-:Y:S02]  /*4610*/  UIMAD UR4, UR43, UR4, URZ ;  /* 0x000000042b0472a4 */ /* 0x000fe4000f8e02ff */
[----:B------:R-:W-:Y:S02]  /*4620*/  @UP1 USHF.R.U32.HI UR8, URZ, UR23, UR5 ;  /* 0x00000017ff081299 */ /* 0x000fe40008011605 */
[----:B------:R-:W-:Y:S02]  /*4630*/  USEL UR5, UR14, UR9, !UP0 ;  /* 0x000000090e057287 */ /* 0x000fe4000c000000 */
[----:B------:R-:W-:Y:S02]  /*4640*/  UIMAD UR9, UR43, UR8, URZ ;  /* 0x000000082b0972a4 */ /* 0x000fe4000f8e02ff */
[----:B------:R-:W-:Y:S03]  /*4650*/  UISETP.GE.AND UP0, UPT, UR7, UR4, UPT ;  /* 0x000000040700728c */ /* 0x000fe6000bf06270 */
[----:B------:R-:W-:Y:S01]  /*4660*/  UMOV UR4, UR11 ;  /* 0x0000000b00047c82 */ /* 0x000fe20008000000 */
[----:B------:R-:W-:Y:S02]  /*4670*/  UISETP.GE.OR UP0, UPT, UR5, UR9, UP0 ;  /* 0x000000090500728c */ /* 0x000fe40008706670 */
[----:B------:R-:W-:Y:S02]  /*4680*/  USHF.R.U32.HI UR4, URZ, UR23, UR4 ;  /* 0x00000017ff047299 */ /* 0x000fe40008011604 */
[----:B------:R-:W-:Y:S02]  /*4690*/  UIMAD.WIDE.U32 UR10, UR5, UR22, URZ ;  /* 0x00000016050a72a5 */ /* 0x000fe4000f8e00ff */
[----:B------:R-:W-:Y:S04]  /*46a0*/  USEL UR12, UR7, UR4, !UP1 ;  /* 0x00000004070c7287 */ /* 0x000fe8000c800000 */
[----:B------:R-:W-:Y:S01]  /*46b0*/  UIADD3 UR9, UPT, UPT, -UR12, URZ, URZ ;  /* 0x000000ff0c097290 */ /* 0x000fe2000fffe1ff */
[----:B------:R-:W-:Y:S02]  /*46c0*/  @!UP0 UMOV UR4, UR11 ;  /* 0x0000000b00048c82 */ /* 0x000fe40008000000 */
[----:B------:R-:W-:Y:S02]  /*46d0*/  @!UP0 USHF.R.U32.HI UR4, URZ, UR23, UR4 ;  /* 0x00000017ff048299 */ /* 0x000fe40008011604 */
[----:B------:R-:W-:Y:S02]  /*46e0*/  UIMAD UR9, UR43, UR9, UR7 ;  /* 0x000000092b0972a4 */ /* 0x000fe4000f8e0207 */
[----:B------:R-:W-:Y:S02]  /*46f0*/  @!UP0 USEL UR4, UR5, UR4, !UP1 ;  /* 0x0000000405048287 */ /* 0x000fe4000c800000 */
[----:B------:R-:W-:Y:S02]  /*4700*/  UISETP.NE.AND UP1, UPT, UR20, URZ, UPT ;  /* 0x000000ff1400728c */ /* 0x000fe4000bf25270 */
[----:B------:R-:W-:Y:S02]  /*4710*/  @!UP0 UIMAD UR8, UR8, UR9, UR4 ;  /* 0x00000009080882a4 */ /* 0x000fe4000f8e0204 */
[----:B------:R-:W-:Y:S02]  /*4720*/  @!UP0 UIADD3 UR10, UPT, UPT, UR12, -UR4, URZ ;  /* 0x800000040c0a8290 */ /* 0x000fe4000fffe0ff */
[----:B------:R-:W-:Y:S02]  /*4730*/  UIADD3 UR9, UPT, UPT, -UR7, URZ, URZ ;  /* 0x000000ff07097290 */ /* 0x000fe4000fffe1ff */
[----:B------:R-:W-:Y:S02]  /*4740*/  UIADD3 UR4, UPT, UPT, -UR5, URZ, URZ ;  /* 0x000000ff05047290 */ /* 0x000fe4000fffe1ff */
[----:B------:R-:W-:Y:S03]  /*4750*/  @!UP0 UIMAD UR7, UR10, UR43, UR5 ;  /* 0x0000002b0a0782a4 */ /* 0x000fe6000f8e0205 */
[----:B------:R-:W-:Y:S01]  /*4760*/  @!UP0 UMOV UR5, UR8 ;  /* 0x0000000800058c82 */ /* 0x000fe20008000000 */
[----:B------:R-:W-:Y:S02]  /*4770*/  UIMAD UR8, UR15, UR4, UR14 ;  /* 0x000000040f0872a4 */ /* 0x000fe4000f8e020e */
[----:B------:R-:W-:Y:S02]  /*4780*/  UIMAD UR4, UR54, UR9, UR13 ;  /* 0x00000009360472a4 */ /* 0x000fe4000f8e020d */
[----:B------:R-:W-:Y:S02]  /*4790*/  UIMAD UR14, UR5, UR15, UR8 ;  /* 0x0000000f050e72a4 */ /* 0x000fe4000f8e0208 */
[----:B------:R-:W-:Y:S11]  /*47a0*/  UIMAD UR13, UR7, UR54, UR4 ;  /* 0x00000036070d72a4 */ /* 0x000ff6000f8e0204 */
[----:B------:R-:W-:Y:S01]  /*47b0*/  @!UPT UIADD3 URZ, UPT, UPT, URZ, URZ, URZ ;  /* 0x000000fffffff290 */ /* 0x000fe2000fffe0ff */
.L_x_76:
[----:B------:R-:W3:Y:S01]  /*47c0*/  @!UP4 LDCU.128 UR16, c[0x0][0xb10] ;  /* 0x00016200ff10c7ac */ /* 0x000ee20008000c00 */
[----:B------:R-:W-:Y:S04]  /*47d0*/  ISETP.NE.U32.AND P0, PT, RZ, UR40, PT ;  /* 0x00000028ff007c0c */ /* 0x000fe8000bf05070 */
[----:B------:R-:W-:Y:S01]  /*47e0*/  ISETP.NE.AND.EX P0, PT, RZ, UR41, PT, P0 ;  /* 0x00000029ff007c0c */ /* 0x000fe2000bf05300 */
[----:B------:R-:W4:Y:S01]  /*47f0*/  @!UP4 LDCU UR5, c[0x0][0xb0c] ;  /* 0x00016180ff05c7ac */ /* 0x000f220008000800 */
[----:B---3--:R-:W-:Y:S02]  /*4800*/  UIMAD.WIDE.U32 UR8, UR14, UR16, URZ ;  /* 0x000000100e0872a5 */ /* 0x008fe4000f8e00ff */
[----:B------:R-:W-:Y:S05]  /*4810*/  UIMAD.WIDE.U32 UR10, UR13, UR19, URZ ;  /* 0x000000130d0a72a5 */ /* 0x000fea000f8e00ff */
[----:B------:R-:W-:Y:S01]  /*4820*/  @!UP4 UMOV UR4, UR9 ;  /* 0x000000090004cc82 */ /* 0x000fe20008000000 */
[----:B----4-:R-:W-:Y:S02]  /*4830*/  @!UP4 UISETP.NE.AND UP0, UPT, UR5, 0x1, UPT ;  /* 0x000000010500c88c */ /* 0x010fe4000bf05270 */
[----:B------:R-:W-:Y:S01]  /*4840*/  @!UP4 USHF.R.U32.HI UR4, URZ, UR17, UR4 ;  /* 0x00000011ff04c299 */ /* 0x000fe20008011604 */
[----:B------:R-:W-:Y:S03]  /*4850*/  @!UP4 UMOV UR7, UR11 ;  /* 0x0000000b0007cc82 */ /* 0x000fe60008000000 */
[----:B------:R-:W-:Y:S02]  /*4860*/  @!UP4 USEL UR8, UR14, UR4, !UP0 ;  /* 0x000000040e08c287 */ /* 0x000fe4000c000000 */
[----:B------:R-:W-:Y:S05]  /*4870*/  @!UP4 UISETP.NE.AND UP0, UPT, UR18, 0x1, UPT ;  /* 0x000000011200c88c */ /* 0x000fea000bf05270 */
[----:B------:R-:W3:Y:S02]  /*4880*/  @!UP4 LDCU UR4, c[0x0][0xb20] ;  /* 0x00016400ff04c7ac */ /* 0x000ee40008000800 */
[----:B---3--:R-:W-:Y:S04]  /*4890*/  @!UP4 USHF.R.U32.HI UR7, URZ, UR4, UR7 ;  /* 0x00000004ff07c299 */ /* 0x008fe80008011607 */
[----:B------:R-:W-:Y:S04]  /*48a0*/  @!UP4 USEL UR7, UR13, UR7, !UP0 ;  /* 0x000000070d07c287 */ /* 0x000fe8000c000000 */
[----:B------:R-:W-:Y:S02]  /*48b0*/  @!UP4 UIADD3 UR4, UPT, UPT, -UR8, UR7, URZ ;  /* 0x000000070804c290 */ /* 0x000fe4000fffe1ff */
[----:B------:R-:W-:Y:S02]  /*48c0*/  @!UP4 UIADD3 UR7, UPT, UPT, UR8, -UR7, URZ ;  /* 0x800000070807c290 */ /* 0x000fe4000fffe0ff */
[----:B------:R-:W-:Y:S02]  /*48d0*/  @!UP4 UIMAD UR14, UR4, UR5, UR14 ;  /* 0x00000005040ec2a4 */ /* 0x000fe4000f8e020e */
[----:B------:R-:W-:Y:S01]  /*48e0*/  @!UP4 UIMAD UR13, UR7, UR18, UR13 ;  /* 0x00000012070dc2a4 */ /* 0x000fe2000f8e020d */
[----:B------:R-:W-:Y:S11]  /*48f0*/  BRA.U UP1, `(.L_x_77) ;  /* 0x0000000101107547 */ /* 0x000ff6000b800000 */
[----:B------:R-:W-:Y:S04]  /*4900*/  MOV R2, UR49 ;  /* 0x0000003100027c02 */ /* 0x000fe80008000f00 */
[----:B------:R-:W-:Y:S04]  /*4910*/  SHF.L.U32 R2, R2, 0x1f, RZ ;  /* 0x0000001f02027819 */ /* 0x000fe800000006ff */
[----:B------:R-:W3:Y:S02]  /*4920*/  SYNCS.PHASECHK.TRANS64.TRYWAIT P1, [UR6+0x68], R2 ;  /* 0x00006802ff0075a7 */ /* 0x000ee40008021106 */
[----:B---3--:R-:W-:Y:S05]  /*4930*/  @!P1 BRA `(.L_x_78) ;  /* 0x0000003c00a09947 */ /* 0x008fea0003800000 */
.L_x_77:
[----:B------:R-:W-:Y:S05]  /*4940*/  BRA.U !UP6, `(.L_x_79) ;  /* 0x000000010e387547 */ /* 0x000fea000b800000 */
[----:B------:R-:W-:Y:S01]  /*4950*/  UPLOP3.LUT UP2, UPT, UPT, UPT, UP5, 0x80, 0x8 ;  /* 0x000000000008789c */ /* 0x000fe20003f4f050 */
[----:B--2---:R-:W-:Y:S01]  /*4960*/  HFMA2 R0, -RZ, RZ, 0, 5.9604644775390625e-08 ;  /* 0x00000001ff007431 */ /* 0x004fe200000001ff */
[----:B------:R-:W2:Y:S01]  /*4970*/  LDCU.64 UR8, c[0x0][0x358] ;  /* 0x00006b00ff0877ac */ /* 0x000ea20008000a00 */
[----:B------:R-:W-:Y:S03]  /*4980*/  IMAD.MOV.U32 R129, RZ, RZ, 0x1 ;  /* 0x00000001ff817424 */ /* 0x000fe600078e00ff */
[----:B------:R-:W-:Y:S05]  /*4990*/  PLOP3.LUT P1, PT, PT, PT, UP2, 0x80, 0x8 ;  /* 0x000000000008781c */ /* 0x000fea0003f2f028 */
[----:B------:R-:W3:Y:S01]  /*49a0*/  @UP2 LDCU.64 UR4, c[0x0][0x888] ;  /* 0x00011100ff0427ac */ /* 0x000ee20008000a00 */
[----:B------:R-:W-:Y:S07]  /*49b0*/  @UP2 UIMAD UR7, UR36, UR40, URZ ;  /* 0x00000028240722a4 */ /* 0x000fee000f8e02ff */
[----:B------:R-:W-:Y:S01]  /*49c0*/  @!P1 PRMT R129, R0, 0x7610, R129 ;  /* 0x0000761000819816 */ /* 0x000fe20000000081 */
[----:B---3--:R-:W-:Y:S06]  /*49d0*/  @UP2 UIMAD.WIDE UR4, UR7, 0x4, UR4 ;  /* 0x00000004070428a5 */ /* 0x008fec000f8e0204 */
[----:B-----5:R-:W-:Y:S01]  /*49e0*/  IMAD.U32 R74, RZ, RZ, UR4 ;  /* 0x00000004ff4a7e24 */ /* 0x020fe2000f8e00ff */
[----:B------:R-:W-:Y:S04]  /*49f0*/  MOV R75, UR5 ;  /* 0x00000005004b7c02 */ /* 0x000fe80008000f00 */
[----:B------:R-:W3:Y:S01]  /*4a00*/  @!UP2 LDCU UR4, c[0x0][0x880] ;  /* 0x00011000ff04a7ac */ /* 0x000ee20008000800 */
[----:B--2---:R4:W5:Y:S02]  /*4a10*/  @P1 LDG.E R74, desc[UR8][R74.64] ;  /* 0x000000084a4a1981 */ /* 0x004964000c1e1900 */
[----:B---34-:R-:W-:Y:S07]  /*4a20*/  @!P1 IMAD.U32 R74, RZ, RZ, UR4 ;  /* 0x00000004ff4a9e24 */ /* 0x018fee000f8e00ff */
.L_x_79:
[----:B-----5:R-:W-:Y:S01]  /*4a30*/  @!P0 FSETP.EQ.AND P1, PT, R74, RZ, PT ;  /* 0x000000ff4a00820b */ /* 0x020fe20003f22000 */
[----:B------:R-:W-:Y:S01]  /*4a40*/  @!UPT UIADD3 URZ, UPT, UPT, URZ, URZ, URZ ;  /* 0x000000fffffff290 */ /* 0x000fe2000fffe0ff */
[----:B------:R-:W-:Y:S11]  /*4a50*/  @!P0 BRA `(.L_x_80) ;  /* 0x0000000000148947 */ /* 0x000ff60003800000 */
[----:B------:R-:W-:Y:S02]  /*4a60*/  LOP3.LUT P0, RZ, R129, 0xff, RZ, 0xc0, !PT ;  /* 0x000000ff81ff7812 */ /* 0x000fe4000780c0ff */
[----:B------:R-:W-:Y:S04]  /*4a70*/  PLOP3.LUT P1, PT, PT, PT, UP2, 0x80, 0x8 ;  /* 0x000000000008781c */ /* 0x000fe80003f2f028 */
[----:B------:R-:W-:Y:S07]  /*4a80*/  PLOP3.LUT P1, PT, P1, PT, PT, 0x8, 0x80 ;  /* 0x000000000080781c */ /* 0x000fee0000f2e170 */
[----:B------:R-:W-:Y:S11]  /*4a90*/  @P0 FSETP.EQ.AND P1, PT, R74, RZ, PT ;  /* 0x000000ff4a00020b */ /* 0x000ff60003f22000 */
[----:B------:R-:W-:Y:S02]  /*4aa0*/  @!UPT UIADD3 URZ, UPT, UPT, URZ, URZ, URZ ;  /* 0x000000fffffff290 */ /* 0x000fe4000fffe0ff */
.L_x_80:
[----:B------:R-:W-:Y:S01]  /*4ab0*/  ULEA UR7, UR21, UR6, 0x3 ;  /* 0x0000000615077291 */ /* 0x000fe2000f8e18ff */
[----:B--2---:R-:W-:Y:S02]  /*4ac0*/  SHF.L.U32 R0, R11, 0x1f, RZ ;  /* 0x0000001f0b007819 */ /* 0x004fe400000006ff */
[----:B------:R-:W-:Y:S01]  /*4ad0*/  ELECT P0, URZ, PT ;  /* 0x0000000000ff782f */ /* 0x000fe20003800000 */
[----:B------:R-:W-:Y:S05]  /*4ae0*/  VIADD R10, R10, 0x1 ;  /* 0x000000010a0a7836 */ /* 0x000fea0000000000 */
[----:B------:R-:W2:Y:S02]  /*4af0*/  SYNCS.PHASECHK.TRANS64.TRYWAIT P2, [UR7+0x50], R0 ;  /* 0x00005000ff0075a7 */ /* 0x000ea40008041107 */
[----:B--2---:R-:W-:Y:S05]  /*4b00*/  @!P2 BRA `(.L_x_81) ;  /* 0x0000003c0044a947 */ /* 0x004fea0003800000 */
.L_x_145:
[----:B------:R-:W-:Y:S01]  /*4b10*/  UIADD3 UR33, UPT, UPT, UR7, 0x40, URZ ;  /* 0x0000004007217890 */ /* 0x000fe2000fffe0ff */
[----:B------:R-:W-:Y:S01]  /*4b20*/  PLOP3.LUT P0, PT, P1, P0, PT, 0xf2, 0x2f ;  /* 0x00000000002f781c */ /* 0x000fe20000f01e72 */
[----:B------:R-:W-:Y:S01]  /*4b30*/  UMOV UR38, 0x0 ;  /* 0x0000000000267882 */ /* 0x000fe20000000000 */
[----:B------:R-:W-:Y:S01]  /*4b40*/  UMOV UR39, 0x10000000 ;  /* 0x1000000000277882 */ /* 0x000fe20000000000 */
[----:B------:R-:W-:Y:S01]  /*4b50*/  UMOV UR12, UR36 ;  /* 0x00000024000c7c82 */ /* 0x000fe20008000000 */
[----:B------:R-:W-:Y:S01]  /*4b60*/  UMOV UR20, UR36 ;  /* 0x0000002400147c82 */ /* 0x000fe20008000000 */
[----:B------:R-:W-:Y:S01]  /*4b70*/  UMOV UR28, UR36 ;  /* 0x00000024001c7c82 */ /* 0x000fe20008000000 */
[----:B------:R-:W-:Y:S01]  /*4b80*/  UMOV UR9, UR33 ;  /* 0x0000002100097c82 */ /* 0x000fe20008000000 */
[----:B------:R-:W-:Y:S01]  /*4b90*/  UMOV UR17, UR33 ;  /* 0x0000002100117c82 */ /* 0x000fe20008000000 */
[----:B------:R-:W-:Y:S05]  /*4ba0*/  UMOV UR25, UR33 ;  /* 0x0000002100197c82 */ /* 0x000fea0008000000 */
[----:B--2---:R-:W-:Y:S01]  /*4bb0*/  @!P0 IADD3 R2, P1, PT, R12, 0x580, RZ ;  /* 0x000005800c028810 */ /* 0x004fe20007f3e0ff */
[----:B------:R-:W-:Y:S01]  /*4bc0*/  VOTEU.ALL UP1, P0 ;  /* 0x0000000000ff7886 */ /* 0x000fe20000020000 */
[----:B------:R-:W-:Y:S02]  /*4bd0*/  VOTEU.ALL UP0, P0 ;  /* 0x0000000000ff7886 */ /* 0x000fe40000000000 */
[----:B------:R-:W-:Y:S01]  /*4be0*/  @!P0 R2UR UR5, R2 ;  /* 0x00000000020582ca */ /* 0x000fe200000e0000 */
[----:B------:R-:W-:Y:S01]  /*4bf0*/  @!P0 IMAD.X R0, RZ, RZ, R13, P1 ;  /* 0x000000ffff008224 */ /* 0x000fe200008e060d */
[----:B------:R-:W-:Y:S01]  /*4c00*/  ISETP.NE.AND P1, PT, R10, 0x2, PT ;  /* 0x000000020a00780c */ /* 0x000fe20003f25270 */
[----:B------:R-:W-:Y:S02]  /*4c10*/  @!UP0 USHF.L.U32 UR35, UR47, 0x6, URZ ;  /* 0x000000062f238899 */ /* 0x000fe400080006ff */
[----:B------:R-:W-:Y:S01]  /*4c20*/  @!UP0 UIMAD UR34, UR48, 0x70, URZ ;  /* 0x00000070302288a4 */ /* 0x000fe2000f8e02ff */
[----:B------:R-:W-:Y:S01]  /*4c30*/  @!P0 R2UR UR4, R0 ;  /* 0x00000000000482ca */ /* 0x000fe200000e0000 */
[----:B------:R-:W-:Y:S01]  /*4c40*/  UIADD3 UR48, UPT, UPT, UR13, UR58, URZ ;  /* 0x0000003a0d307290 */ /* 0x000fe2000fffe0ff */
[----:B------:R-:W-:Y:S01]  /*4c50*/  SEL R0, RZ, 0x1, P1 ;  /* 0x00000001ff007807 */ /* 0x000fe20000800000 */
[----:B------:R-:W-:Y:S01]  /*4c60*/  @!UP0 UIADD3 UR10, UPT, UPT, UR34, 0x10, URZ ;  /* 0x00000010220a8890 */ /* 0x000fe2000fffe0ff */
[----:B------:R-:W-:Y:S01]  /*4c70*/  SEL R10, R10, RZ, P1 ;  /* 0x000000ff0a0a7207 */ /* 0x000fe20000800000 */
[----:B------:R-:W-:Y:S01]  /*4c80*/  UMOV UR11, UR35 ;  /* 0x00000023000b7c82 */ /* 0x000fe20008000000 */
[----:B------:R-:W-:Y:S01]  /*4c90*/  @!UP0 UIADD3 UR18, UPT, UPT, UR34, 0x20, URZ ;  /* 0x0000002022128890 */ /* 0x000fe2000fffe0ff */
[----:B------:R-:W-:Y:S01]  /*4ca0*/  IMAD.U32 R2, RZ, RZ, UR5 ;  /* 0x00000005ff027e24 */ /* 0x000fe2000f8e00ff */
[----:B------:R-:W-:Y:S01]  /*4cb0*/  UMOV UR19, UR35 ;  /* 0x0000002300137c82 */ /* 0x000fe20008000000 */
[----:B------:R-:W-:Y:S01]  /*4cc0*/  @!UP0 UIADD3 UR26, UPT, UPT, UR34, 0x30, URZ ;  /* 0x00000030221a8890 */ /* 0x000fe2000fffe0ff */
[----:B------:R-:W-:Y:S01]  /*4cd0*/  LOP3.LUT R9, R9, R0, RZ, 0x3c, !PT ;  /* 0x0000000009097212 */ /* 0x000fe200078e3cff */
[----:B------:R-:W-:Y:S01]  /*4ce0*/  UMOV UR27, UR35 ;  /* 0x00000023001b7c82 */ /* 0x000fe20008000000 */
[----:B------:R-:W-:Y:S01]  /*4cf0*/  @!P0 R2UR UR30, R2 ;  /* 0x00000000021e82ca */ /* 0x000fe200000e0000 */
[----:B------:R-:W-:Y:S01]  /*4d00*/  IMAD.U32 R3, RZ, RZ, UR4 ;  /* 0x00000004ff037e24 */ /* 0x000fe2000f8e00ff */
[----:B------:R-:W-:Y:S02]  /*4d10*/  @!UP0 UIMAD UR4, UR21, 0x3800, UR6 ;  /* 0x00003800150488a4 */ /* 0x000fe4000f8e0206 */
[----:B------:R-:W-:Y:S02]  /*4d20*/  UIADD3 UR47, UPT, UPT, UR14, UR59, URZ ;  /* 0x0000003b0e2f7290 */ /* 0x000fe4000fffe0ff */
[----:B------:R-:W-:Y:S01]  /*4d30*/  @!P0 R2UR UR31, R3 ;  /* 0x00000000031f82ca */ /* 0x000fe200000e0000 */
[----:B------:R-:W-:Y:S02]  /*4d40*/  @!UP0 UIADD3 UR32, UPT, UPT, UR4, 0x200, URZ ;  /* 0x0000020004208890 */ /* 0x000fe4000fffe0ff */
[----:B------:R-:W-:Y:S02]  /*4d50*/  @!UP0 UIADD3 UR8, UPT, UPT, UR4, 0xa00, URZ ;  /* 0x00000a0004088890 */ /* 0x000fe4000fffe0ff */
[----:B------:R-:W-:Y:S02]  /*4d60*/  @!UP0 UIADD3 UR16, UPT, UPT, UR4, 0x1200, URZ ;  /* 0x0000120004108890 */ /* 0x000fe4000fffe0ff */
[----:B------:R-:W-:Y:S06]  /*4d70*/  @!UP0 UIADD3 UR24, UPT, UPT, UR4, 0x1a00, URZ ;  /* 0x00001a0004188890 */ /* 0x000fec000fffe0ff */
[----:B------:R2:W-:Y:S01]  /*4d80*/  @!UP1 UTMALDG.3D [UR32], [UR30], desc[UR38] ;  /* 0x000026201e0095b4 */ /* 0x0005e20008011000 */
[----:B------:R-:W-:Y:S05]  /*4d90*/  VOTEU.ALL UP1, P0 ;  /* 0x0000000000ff7886 */ /* 0x000fea0000020000 */
[----:B------:R3:W-:Y:S01]  /*4da0*/  @!UP1 UTMALDG.3D [UR8], [UR30], desc[UR38] ;  /* 0x000026081e0095b4 */ /* 0x0007e20008011000 */
[----:B------:R-:W-:Y:S05]  /*4db0*/  VOTEU.ALL UP1, P0 ;  /* 0x0000000000ff7886 */ /* 0x000fea0000020000 */
[----:B------:R4:W-:Y:S01]  /*4dc0*/  @!UP1 UTMALDG.3D [UR16], [UR30], desc[UR38] ;  /* 0x000026101e0095b4 */ /* 0x0009e20008011000 */
[----:B------:R-:W-:Y:S05]  /*4dd0*/  VOTEU.ALL UP1, P0 ;  /* 0x0000000000ff7886 */ /* 0x000fea0000020000 */
[----:B------:R-:W-:Y:S01]  /*4de0*/  @!UP1 UTMALDG.3D [UR24], [UR30], desc[UR38] ;  /* 0x000026181e0095b4 */ /* 0x000fe20008011000 */
[----:B------:R-:W-:Y:S01]  /*4df0*/  VOTEU.ALL UP1, P0 ;  /* 0x0000000000ff7886 */ /* 0x000fe20000020000 */
[----:B--2---:R-:W-:Y:S01]  /*4e00*/  UMOV UR36, UR29 ;  /* 0x0000001d00247c82 */ /* 0x004fe20008000000 */
[----:B---3--:R-:W-:Y:S02]  /*4e10*/  @!UP0 UIADD3 UR10, UPT, UPT, UR34, 0x40, URZ ;  /* 0x00000040220a8890 */ /* 0x008fe4000fffe0ff */
[----:B------:R-:W-:Y:S02]  /*4e20*/  @!UP0 UIADD3 UR8, UPT, UPT, UR4, 0x2200, URZ ;  /* 0x0000220004088890 */ /* 0x000fe4000fffe0ff */
[----:B----4-:R-:W-:Y:S02]  /*4e30*/  @!UP0 UIADD3 UR18, UPT, UPT, UR34, 0x50, URZ ;  /* 0x0000005022128890 */ /* 0x010fe4000fffe0ff */
[----:B------:R-:W-:Y:S05]  /*4e40*/  @!UP0 UIADD3 UR16, UPT, UPT, UR4, 0x2a00, URZ ;  /* 0x00002a0004108890 */ /* 0x000fea000fffe0ff */
[----:B------:R2:W-:Y:S01]  /*4e50*/  @!UP1 UTMALDG.3D [UR8], [UR30], desc[UR38] ;  /* 0x000026081e0095b4 */ /* 0x0005e20008011000 */
[----:B------:R-:W-:Y:S02]  /*4e60*/  UPLOP3.LUT UP1, UPT, UPT, UPT, UPT, 0x80, 0x8 ;  /* 0x000000000008789c */ /* 0x000fe40003f2f070 */
[----:B--2---:R-:W-:Y:S02]  /*4e70*/  @!UP0 UIADD3 UR10, UPT, UPT, UR34, 0x60, URZ ;  /* 0x00000060220a8890 */ /* 0x004fe4000fffe0ff */
[----:B------:R-:W-:Y:S01]  /*4e80*/  @!UP0 UIADD3 UR8, UPT, UPT, UR4, 0x3200, URZ ;  /* 0x0000320004088890 */ /* 0x000fe2000fffe0ff */
[----:B------:R-:W-:Y:S01]  /*4e90*/  VOTEU.ALL UP0, P0 ;  /* 0x0000000000ff7886 */ /* 0x000fe20000000000 */
[----:B------:R-:W-:Y:S04]  /*4ea0*/  UIADD3 UR4, UPT, UPT, UR21, 0x1, URZ ;  /* 0x0000000115047890 */ /* 0x000fe8000fffe0ff */
[----:B------:R2:W-:Y:S01]  /*4eb0*/  @!UP0 UTMALDG.3D [UR16], [UR30], desc[UR38] ;  /* 0x000026101e0085b4 */ /* 0x0005e20008011000 */
[----:B------:R-:W-:Y:S04]  /*4ec0*/  UISETP.NE.AND UP0, UPT, UR4, 0x2, UPT ;  /* 0x000000020400788c */ /* 0x000fe8000bf05270 */
[----:B------:R-:W-:Y:S02]  /*4ed0*/  USEL UR5, URZ, 0x1, UP0 ;  /* 0x00000001ff057887 */ /* 0x000fe40008000000 */
[----:B------:R-:W-:Y:S02]  /*4ee0*/  USEL UR21, UR4, URZ, UP0 ;  /* 0x000000ff04157287 */ /* 0x000fe40008000000 */
[----:B------:R-:W-:Y:S01]  /*4ef0*/  VOTEU.ALL UP0, P0 ;  /* 0x0000000000ff7886 */ /* 0x000fe20000000000 */
[----:B------:R-:W-:Y:S01]  /*4f00*/  UPRMT UR4, UR42, 0x654, UR33 ;  /* 0x000006542a047896 */ /* 0x000fe20008000021 */
[----:B------:R-:W-:Y:S03]  /*4f10*/  LOP3.LUT R11, R11, UR5, RZ, 0x3c, !PT ;  /* 0x000000050b0b7c12 */ /* 0x000fe6000f8e3cff */
[----:B------:R2:W-:Y:S01]  /*4f20*/  @!UP0 UTMALDG.3D [UR8], [UR30], desc[UR38] ;  /* 0x000026081e0085b4 */ /* 0x0005e20008011000 */
[----:B------:R2:W-:Y:S04]  /*4f30*/  @!P0 SYNCS.ARRIVE.TRANS64.RED.A0TR RZ, [UR7+0x40], R8 ;  /* 0x00004008ffff89a7 */ /* 0x0005e80008300407 */
[----:B------:R-:W-:Y:S01]  /*4f40*/  SYNCS.ARRIVE.TRANS64.RED.A1T0 RZ, [UR4], RZ ;  /* 0x000000ffffff79a7 */ /* 0x000fe20008100404 */
[----:B------:R-:W-:Y:S05]  /*4f50*/  BRA.U UP3, `(.L_x_82) ;  /* 0xfffffff103dc7547 */ /* 0x000fea000b83ffff */
[----:B------:R-:W-:Y:S01]  /*4f60*/  UIADD3 UR6, UPT, UPT, UR6, 0x50, URZ ;  /* 0x0000005006067890 */ /* 0x000fe2000fffe0ff */
[----:B------:R-:W-:-:S03]  /*4f70*/  SHF.L.U32 R2, R11, 0x1f, RZ ;  /* 0x0000001f0b027819 */ /* 0x000fc600000006ff */
[----:B------:R-:W-:-:S09]  /*4f80*/  ULEA UR4, UR21, UR6, 0x3 ;  /* 0x0000000615047291 */ /* 0x000fd2000f8e18ff */
[----:B------:R-:W3:Y:S02]  /*4f90*/  SYNCS.PHASECHK.TRANS64.TRYWAIT P0, [UR4], R2 ;  /* 0x00000002ff0075a7 */ /* 0x000ee40008001104 */
[----:B---3--:R-:W-:Y:S05]  /*4fa0*/  @!P0 BRA `(.L_x_83) ;  /* 0x0000003800348947 */ /* 0x008fea0003800000 */
.L_x_147:
[----:B------:R-:W-:-:S04]  /*4fb0*/  UIADD3 UR4, UPT, UPT, UR21, 0x1, URZ ;  /* 0x0000000115047890 */ /* 0x000fc8000fffe0ff */
[----:B------:R-:W-:-:S04]  /*4fc0*/  UISETP.NE.AND UP0, UPT, UR4, 0x2, UPT ;  /* 0x000000020400788c */ /* 0x000fc8000bf05270 */
[----:B------:R-:W-:Y:S02]  /*4fd0*/  USEL UR5, URZ, 0x1, UP0 ;  /* 0x00000001ff057887 */ /* 0x000fe40008000000 */
[----:B------:R-:W-:-:S04]  /*4fe0*/  USEL UR4, UR4, URZ, UP0 ;  /* 0x000000ff04047287 */ /* 0x000fc80008000000 */
[----:B------:R-:W-:Y:S01]  /*4ff0*/  ULEA UR4, UR4, UR6, 0x3 ;  /* 0x0000000604047291 */ /* 0x000fe2000f8e18ff */
[----:B---3--:R-:W-:-:S04]  /*5000*/  LOP3.LUT R2, R11, UR5, RZ, 0x3c, !PT ;  /* 0x000000050b027c12 */ /* 0x008fc8000f8e3cff */
[----:B------:R-:W-:Y:S01]  /*5010*/  SHF.L.U32 R2, R2, 0x1f, RZ ;  /* 0x0000001f02027819 */ /* 0x000fe200000006ff */
[----:B------:R-:W-:-:S07]  /*5020*/  IMAD.U32 R0, RZ, RZ, UR4 ;  /* 0x00000004ff007e24 */ /* 0x000fce000f8e00ff */
.L_x_84:
[----:B---3--:R3:W4:Y:S02]  /*5030*/  SYNCS.PHASECHK.TRANS64.TRYWAIT P0, [R0+URZ], R2 ;  /* 0x00000002000075a7 */ /* 0x00872400080011ff */
[----:B----4-:R-:W-:Y:S05]  /*5040*/  @!P0 NANOSLEEP.SYNCS 0x989680 ;  /* 0x009896800000895d */ /* 0x010fea0003900000 */
[----:B------:R-:W4:Y:S02]  /*5050*/  @!P0 SYNCS.PHASECHK.TRANS64 P0, [R0+URZ], R2 ;  /* 0x00000002000085a7 */ /* 0x000f2400080010ff */
[----:B-12-4-:R-:W-:Y:S05]  /*5060*/  @P0 EXIT ;  /* 0x000000000000094d */ /* 0x016fea0003800000 */
[----:B------:R-:W-:Y:S05]  /*5070*/  BRA `(.L_x_84) ;  /* 0xfffffffc00ec7947 */ /* 0x000fea000383ffff */
.L_x_74:
[----:B------:R-:W-:-:S06]  /*5080*/  UISETP.GE.AND UP0, UPT, UR20, 0x4, UPT ;  /* 0x000000041400788c */ /* 0x000fcc000bf06270 */
[----:B------:R-:W-:-:S13]  /*5090*/  PLOP3.LUT P0, PT, PT, PT, UP0, 0x80, 0x8 ;  /* 0x000000000008781c */ /* 0x000fda0003f0f008 */
[----:B-1----:R-:W-:Y:S05]  /*50a0*/  @!P0 EXIT ;  /* 0x000000000000894d */ /* 0x002fea0003800000 */
[----:B------:R-:W-:Y:S01]  /*50b0*/  BAR.SYNC.DEFER_BLOCKING 0x6, 0xa0 ;  /* 0x0182800000007b1d */ /* 0x000fe20000010000 */
[C---:B------:R-:W-:Y:S01]  /*50c0*/  IMAD.SHL.U32 R128, R136.reuse, 0x8, RZ ;  /* 0x0000000888807824 */ /* 0x040fe200078e00ff */
[----:B------:R-:W-:Y:S01]  /*50d0*/  SHF.R.U32.HI R6, RZ, 0x1, R136 ;  /* 0x00000001ff067819 */ /* 0x000fe20000011688 */
[----:B------:R-:W-:Y:S01]  /*50e0*/  IMAD.SHL.U32 R2, R136, 0x10, RZ ;  /* 0x0000001088027824 */ /* 0x000fe200078e00ff */
[----:B------:R-:W-:Y:S01]  /*50f0*/  CS2R R132, SRZ ;  /* 0x0000000000847805 */ /* 0x000fe2000001ff00 */
[----:B------:R-:W-:Y:S01]  /*5100*/  IMAD.MOV.U32 R135, RZ, RZ, 0x1 ;  /* 0x00000001ff877424 */ /* 0x000fe200078e00ff */
[----:B------:R-:W-:Y:S02]  /*5110*/  UMOV UR45, 0x400 ;  /* 0x00000400002d7882 */ /* 0x000fe40000000000 */
[----:B------:R-:W1:Y:S01]  /*5120*/  LDC.64 R124, c[0x0][0x888] ;  /* 0x00022200ff7c7b82 */ /* 0x000e620000000a00 */
[----:B------:R-:W-:Y:S01]  /*5130*/  ULEA UR45, UR42, UR45, 0x18 ;  /* 0x0000002d2a2d7291 */ /* 0x000fe2000f8ec0ff */
[----:B------:R-:W-:Y:S01]  /*5140*/  LOP3.LUT R128, R128, 0x300, RZ, 0xc0, !PT ;  /* 0x0000030080807812 */ /* 0x000fe200078ec0ff */
[----:B------:R-:W-:Y:S01]  /*5150*/  IMAD.MOV.U32 R72, RZ, RZ, RZ ;  /* 0x000000ffff487224 */ /* 0x000fe200078e00ff */
[----:B------:R-:W-:Y:S01]  /*5160*/  LOP3.LUT R3, R2, 0x40, RZ, 0xc0, !PT ;  /* 0x0000004002037812 */ /* 0x000fe200078ec0ff */
[----:B------:R-:W-:Y:S01]  /*5170*/  IMAD.MOV.U32 R134, RZ, RZ, RZ ;  /* 0x000000ffff867224 */ /* 0x000fe200078e00ff */
[----:B------:R-:W-:Y:S01]  /*5180*/  LOP3.LUT R128, R128, 0x30, R2, 0xf8, !PT ;  /* 0x0000003080807812 */ /* 0x000fe200078ef802 */
[----:B------:R-:W-:Y:S01]  /*5190*/  IMAD.MOV.U32 R131, RZ, RZ, RZ ;  /* 0x000000ffff837224 */ /* 0x000fe200078e00ff */
[----:B------:R-:W2:Y:S01]  /*51a0*/  LDC.64 R126, c[0x0][0x890] ;  /* 0x00022400ff7e7b82 */ /* 0x000ea20000000a00 */
[----:B------:R-:W-:Y:S01]  /*51b0*/  LOP3.LUT R6, R3, 0x8, R6, 0xf8, !PT ;  /* 0x0000000803067812 */ /* 0x000fe200078ef806 */
[----:B------:R-:W-:Y:S01]  /*51c0*/  IMAD.SHL.U32 R3, R136, 0x2, RZ ;  /* 0x0000000288037824 */ /* 0x000fe200078e00ff */
[----:B------:R-:W-:Y:S01]  /*51d0*/  LOP3.LUT R128, R128, 0x80, R2, 0xf8, !PT ;  /* 0x0000008080807812 */ /* 0x000fe200078ef802 */
[C---:B------:R-:W-:Y:S01]  /*51e0*/  IMAD.U32 R2, R136.reuse, 0x10000, RZ ;  /* 0x0001000088027824 */ /* 0x040fe200078e00ff */
[----:B------:R-:W-:Y:S01]  /*51f0*/  LOP3.LUT R136, R136, 0x60, RZ, 0xc0, !PT ;  /* 0x0000006088887812 */ /* 0x000fe200078ec0ff */
[----:B------:R-:W3:Y:S01]  /*5200*/  LDCU UR51, c[0x0][0x370] ;  /* 0x00006e00ff3377ac */ /* 0x000ee20008000800 */
[----:B------:R-:W-:Y:S01]  /*5210*/  LOP3.LUT R3, R6, 0x8, R3, 0x78, !PT ;  /* 0x0000000806037812 */ /* 0x000fe200078e7803 */
[----:B------:R-:W4:Y:S01]  /*5220*/  LDC.64 R122, c[0x0][0x8b0] ;  /* 0x00022c00ff7a7b82 */ /* 0x000f220000000a00 */
[----:B------:R-:W3:Y:S01]  /*5230*/  LDS R0, [UR45+0x120] ;  /* 0x0001202dff007984 */ /* 0x000ee20008000800 */
[----:B------:R-:W-:Y:S01]  /*5240*/  LOP3.LUT R2, R2, 0x600000, RZ, 0xc0, !PT ;  /* 0x0060000002027812 */ /* 0x000fe200078ec0ff */
[----:B------:R-:W1:Y:S01]  /*5250*/  LDCU UR44, c[0x0][0xb0c] ;  /* 0x00016180ff2c77ac */ /* 0x000e620008000800 */
[----:B------:R-:W-:Y:S01]  /*5260*/  LOP3.LUT R128, R128, R3, RZ, 0xfc, !PT ;  /* 0x0000000380807212 */ /* 0x000fe200078efcff */
[----:B------:R-:W1:Y:S03]  /*5270*/  LDCU UR39, c[0x0][0xb30] ;  /* 0x00016600ff2777ac */ /* 0x000e660008000800 */
[----:B------:R-:W1:Y:S01]  /*5280*/  LDC.64 R120, c[0x0][0x8a8] ;  /* 0x00022a00ff787b82 */ /* 0x000e620000000a00 */
[----:B------:R-:W1:Y:S01]  /*5290*/  LDCU.64 UR60, c[0x0][0x888] ;  /* 0x00011100ff3c77ac */ /* 0x000e620008000a00 */
[----:B------:R-:W1:Y:S01]  /*52a0*/  LDCU.64 UR40, c[0x0][0xb28] ;  /* 0x00016500ff2877ac */ /* 0x000e620008000a00 */
[----:B------:R-:W1:Y:S01]  /*52b0*/  LDCU.128 UR52, c[0x0][0xb10] ;  /* 0x00016200ff3477ac */ /* 0x000e620008000c00 */
[----:B------:R-:W1:Y:S01]  /*52c0*/  LDCU UR50, c[0x0][0x374] ;  /* 0x00006e80ff3277ac */ /* 0x000e620008000800 */
[----:B------:R-:W-:Y:S01]  /*52d0*/  UIADD3 UR62, UPT, UPT, UR45, 0x200, URZ ;  /* 0x000002002d3e7890 */ /* 0x000fe2000fffe0ff */
[----:B------:R-:W-:Y:S01]  /*52e0*/  UMOV UR46, URZ ;  /* 0x000000ff002e7c82 */ /* 0x000fe20008000000 */
[----:B------:R-:W-:Y:S01]  /*52f0*/  UMOV UR49, URZ ;  /* 0x000000ff00317c82 */ /* 0x000fe20008000000 */
[----:B--23--:R-:W-:-:S09]  /*5300*/  IMAD.IADD R2, R0, 0x1, R2 ;  /* 0x0000000100027824 */ /* 0x00cfd200078e0202 */
.L_x_110:
[----:B------:R-:W-:Y:S02]  /*5310*/  LEA R8, R131, UR45, 0x3 ;  /* 0x0000002d83087c11 */ /* 0x000fe4000f8e18ff */
[----:B------:R-:W-:Y:S02]  /*5320*/  SHF.L.U32 R0, R133, 0x1f, RZ ;  /* 0x0000001f85007819 */ /* 0x000fe400000006ff */
[----:B------:R-:W-:Y:S02]  /*5330*/  LEA R4, R131, UR45, 0x4 ;  /* 0x0000002d83047c11 */ /* 0x000fe4000f8e20ff */
[----:B------:R-:W2:Y:S02]  /*5340*/  SYNCS.PHASECHK.TRANS64.TRYWAIT P0, [R8+URZ+0x70], R0 ;  /* 0x00007000080075a7 */ /* 0x000ea400080011ff */
[----:B--2---:R-:W-:Y:S05]  /*5350*/  @!P0 BRA `(.L_x_85) ;  /* 0x0000003400608947 */ /* 0x004fea0003800000 */
.L_x_148:
[----:B------:R-:W3:Y:S01]  /*5360*/  LDS.128 R4, [R4+0x100] ;  /* 0x0001000004047984 */ /* 0x000ee20000000c00 */
[----:B------:R-:W-:Y:S01]  /*5370*/  UISETP.GE.AND UP0, UPT, UR43, 0x1, UPT ;  /* 0x000000012b00788c */ /* 0x000fe2000bf06270 */
[----:B------:R-:W-:Y:S01]  /*5380*/  @!PT LDS RZ, [RZ] ;  /* 0x00000000fffff984 */ /* 0x000fe20000000800 */
[----:B------:R-:W-:Y:S01]  /*5390*/  @!PT LDS RZ, [RZ] ;  /* 0x00000000fffff984 */ /* 0x000fe20000000800 */
[----:B------:R-:W-:Y:S01]  /*53a0*/  @!PT LDS RZ, [RZ] ;  /* 0x00000000fffff984 */ /* 0x000fe20000000800 */
[----:B------:R-:W-:Y:S01]  /*53b0*/  @!PT LDS RZ, [RZ] ;  /* 0x00000000fffff984 */ /* 0x000fe20000000800 */
[----:B------:R1:W-:Y:S06]  /*53c0*/  MEMBAR.ALL.CTA ;  /* 0x0000000000007992 */ /* 0x0003ec0000008000 */
[----:B-1----:R-:W1:Y:S01]  /*53d0*/  FENCE.VIEW.ASYNC.S ;  /* 0x00000000000073c6 */ /* 0x002e620000000000 */
[----:B---3--:R-:W-:Y:S11]  /*53e0*/  LOP3.LUT P0, RZ, R6, 0x1, RZ, 0xc0, !PT ;  /* 0x0000000106ff7812 */ /* 0x008ff6000780c0ff */
[----:B------:R-:W-:Y:S02]  /*53f0*/  @!UPT UIADD3 URZ, UPT, UPT, URZ, URZ, URZ ;  /* 0x000000fffffff290 */ /* 0x000fe4000fffe0ff */
[----:B-1----:R-:W-:Y:S01]  /*5400*/  VOTEU.ANY UP1, P0 ;  /* 0x0000000000ff7886 */ /* 0x002fe20000020100 */
[----:B------:R-:W-:Y:S01]  /*5410*/  PLOP3.LUT P0, PT, PT, PT, UP1, 0x80, 0x8 ;  /* 0x000000000008781c */ /* 0x000fe20003f0f018 */
[----:B------:R-:W-:Y:S11]  /*5420*/  UP2UR UR56, UPR, URZ, 0x2 ;  /* 0x00000002ff387883 */ /* 0x000ff60008000000 */
[----:B------:R-:W-:Y:S01]  /*5430*/  @!UPT UIADD3 URZ, UPT, UPT, URZ, URZ, URZ ;  /* 0x000000fffffff290 */ /* 0x000fe2000fffe0ff */
        /* <DEDUP_REMOVED lines=13> */
[----:B------:R-:W2:Y:S01]  /*5510*/  LDCU UR12, c[0x0][0xb20] ;  /* 0x00016400ff0c77ac */ /* 0x000ea20008000800 */
[----:B------:R-:W-:Y:S02]  /*5520*/  UIMAD.WIDE.U32 UR4, UR50, UR55, URZ ;  /* 0x00000037320472a5 */ /* 0x000fe4000f8e00ff */
[----:B------:R-:W-:Y:S02]  /*5530*/  UIMAD.WIDE.U32 UR6, UR51, UR52, URZ ;  /* 0x00000034330672a5 */ /* 0x000fe4000f8e00ff */
[----:B------:R-:W-:Y:S02]  /*5540*/  UISETP.NE.AND UP0, UPT, UR54, 0x1, UPT ;  /* 0x000000013600788c */ /* 0x000fe4000bf05270 */
[----:B------:R-:W-:Y:S02]  /*5550*/  UIMAD.WIDE.U32 UR8, UR37, UR55, URZ ;  /* 0x00000037250872a5 */ /* 0x000fe4000f8e00ff */
[----:B------:R-:W-:Y:S02]  /*5560*/  UIMAD.WIDE.U32 UR10, UR38, UR52, URZ ;  /* 0x00000034260a72a5 */ /* 0x000fe4000f8e00ff */
[----:B------:R-:W-:Y:S02]  /*5570*/  UISETP.NE.AND UP1, UPT, UR44, 0x1, UPT ;  /* 0x000000012c00788c */ /* 0x000fe4000bf25270 */
[----:B------:R-:W-:Y:S01]  /*5580*/  UISETP.NE.AND UP2, UPT, UR43, 0x1, UPT ;  /* 0x000000012b00788c */ /* 0x000fe2000bf45270 */
[----:B------:R-:W-:Y:S02]  /*5590*/  UMOV UR4, UR5 ;  /* 0x0000000500047c82 */ /* 0x000fe40008000000 */
[----:B--2---:R-:W-:Y:S03]  /*55a0*/  USHF.R.U32.HI UR5, URZ, UR12, UR4 ;  /* 0x0000000cff057299 */ /* 0x004fe60008011604 */
[----:B------:R-:W-:Y:S02]  /*55b0*/  UMOV UR4, UR7 ;  /* 0x0000000700047c82 */ /* 0x000fe40008000000 */
[----:B------:R-:W-:Y:S02]  /*55c0*/  USHF.R.U32.HI UR7, URZ, UR53, UR4 ;  /* 0x00000035ff077299 */ /* 0x000fe40008011604 */
[----:B------:R-:W-:Y:S02]  /*55d0*/  USEL UR4, UR50, UR5, !UP0 ;  /* 0x0000000532047287 */ /* 0x000fe4000c000000 */
[----:B------:R-:W-:Y:S01]  /*55e0*/  USEL UR7, UR51, UR7, !UP1 ;  /* 0x0000000733077287 */ /* 0x000fe2000c800000 */
[----:B------:R-:W-:Y:S01]  /*55f0*/  UMOV UR5, UR9 ;  /* 0x0000000900057c82 */ /* 0x000fe20008000000 */
[----:B------:R-:W-:Y:S02]  /*5600*/  UIMAD.WIDE.U32 UR8, UR4, UR40, URZ ;  /* 0x00000028040872a5 */ /* 0x000fe4000f8e00ff */
[----:B------:R-:W-:Y:S03]  /*5610*/  USHF.R.U32.HI UR6, URZ, UR12, UR5 ;  /* 0x0000000cff067299 */ /* 0x000fe60008011605 */
[----:B------:R-:W-:Y:S01]  /*5620*/  UMOV UR5, UR11 ;  /* 0x0000000b00057c82 */ /* 0x000fe20008000000 */
[----:B------:R-:W-:Y:S02]  /*5630*/  UIMAD.WIDE.U32 UR10, UR7, UR40, URZ ;  /* 0x00000028070a72a5 */ /* 0x000fe4000f8e00ff */
[----:B------:R-:W-:Y:S02]  /*5640*/  USHF.R.U32.HI UR12, URZ, UR53, UR5 ;  /* 0x00000035ff0c7299 */ /* 0x000fe40008011605 */
[----:B------:R-:W-:Y:S01]  /*5650*/  USEL UR6, UR37, UR6, !UP0 ;  /* 0x0000000625067287 */ /* 0x000fe2000c000000 */
[----:B------:R-:W-:Y:S02]  /*5660*/  UMOV UR5, UR9 ;  /* 0x0000000900057c82 */ /* 0x000fe40008000000 */
[----:B------:R-:W-:Y:S01]  /*5670*/  UMOV UR10, UR11 ;  /* 0x0000000b000a7c82 */ /* 0x000fe20008000000 */
[----:B------:R-:W-:Y:S02]  /*5680*/  @UP2 USHF.R.U32.HI UR4, URZ, UR41, UR5 ;  /* 0x00000029ff042299 */ /* 0x000fe40008011605 */
[----:B------:R-:W-:Y:S02]  /*5690*/  @UP2 USHF.R.U32.HI UR7, URZ, UR41, UR10 ;  /* 0x00000029ff072299 */ /* 0x000fe4000801160a */
[----:B------:R-:W-:Y:S02]  /*56a0*/  UIMAD UR4, UR43, UR4, URZ ;  /* 0x000000042b0472a4 */ /* 0x000fe4000f8e02ff */
[----:B------:R-:W-:Y:S02]  /*56b0*/  UIMAD.WIDE.U32 UR10, UR6, UR40, URZ ;  /* 0x00000028060a72a5 */ /* 0x000fe4000f8e00ff */
[----:B------:R-:W-:Y:S02]  /*56c0*/  USEL UR5, UR38, UR12, !UP1 ;  /* 0x0000000c26057287 */ /* 0x000fe4000c800000 */
[----:B------:R-:W-:Y:S02]  /*56d0*/  UIMAD UR8, UR43, UR7, URZ ;  /* 0x000000072b0872a4 */ /* 0x000fe4000f8e02ff */
[----:B------:R-:W-:Y:S03]  /*56e0*/  UISETP.GE.AND UP0, UPT, UR6, UR4, UPT ;  /* 0x000000040600728c */ /* 0x000fe6000bf06270 */
[----:B------:R-:W-:Y:S01]  /*56f0*/  UMOV UR4, UR11 ;  /* 0x0000000b00047c82 */ /* 0x000fe20008000000 */
[----:B------:R-:W-:Y:S02]  /*5700*/  UISETP.GE.OR UP0, UPT, UR5, UR8, UP0 ;  /* 0x000000080500728c */ /* 0x000fe40008706670 */
[----:B------:R-:W-:Y:S02]  /*5710*/  USHF.R.U32.HI UR4, URZ, UR41, UR4 ;  /* 0x00000029ff047299 */ /* 0x000fe40008011604 */
[----:B------:R-:W-:Y:S02]  /*5720*/  UIMAD.WIDE.U32 UR8, UR5, UR40, URZ ;  /* 0x00000028050872a5 */ /* 0x000fe4000f8e00ff */
[----:B------:R-:W-:Y:S02]  /*5730*/  USEL UR11, UR6, UR4, !UP2 ;  /* 0x00000004060b7287 */ /* 0x000fe4000d000000 */
[----:B------:R-:W-:Y:S02]  /*5740*/  UIADD3 UR8, UPT, UPT, -UR5, URZ, URZ ;  /* 0x000000ff05087290 */ /* 0x000fe4000fffe1ff */
[----:B------:R-:W-:Y:S01]  /*5750*/  UIADD3 UR10, UPT, UPT, -UR11, URZ, URZ ;  /* 0x000000ff0b0a7290 */ /* 0x000fe2000fffe1ff */
[----:B------:R-:W-:Y:S01]  /*5760*/  @!UP0 UMOV UR4, UR9 ;  /* 0x0000000900048c82 */ /* 0x000fe20008000000 */
[----:B------:R-:W-:Y:S02]  /*5770*/  UIADD3 UR9, UPT, UPT, -UR6, URZ, URZ ;  /* 0x000000ff06097290 */ /* 0x000fe4000fffe1ff */
[----:B------:R-:W-:Y:S02]  /*5780*/  @!UP0 USHF.R.U32.HI UR4, URZ, UR41, UR4 ;  /* 0x00000029ff048299 */ /* 0x000fe40008011604 */
[----:B------:R-:W-:Y:S02]  /*5790*/  UIMAD UR10, UR43, UR10, UR6 ;  /* 0x0000000a2b0a72a4 */ /* 0x000fe4000f8e0206 */
[----:B------:R-:W-:Y:S04]  /*57a0*/  @!UP0 USEL UR4, UR5, UR4, !UP2 ;  /* 0x0000000405048287 */ /* 0x000fe8000d000000 */
[----:B------:R-:W-:Y:S02]  /*57b0*/  @!UP0 UIMAD UR10, UR7, UR10, UR4 ;  /* 0x0000000a070a82a4 */ /* 0x000fe4000f8e0204 */
[----:B------:R-:W-:Y:S02]  /*57c0*/  @!UP0 UIADD3 UR11, UPT, UPT, UR11, -UR4, URZ ;  /* 0x800000040b0b8290 */ /* 0x000fe4000fffe0ff */
[----:B------:R-:W-:Y:S02]  /*57d0*/  UIMAD UR7, UR44, UR8, UR38 ;  /* 0x000000082c0772a4 */ /* 0x000fe4000f8e0226 */
[----:B------:R-:W-:Y:S02]  /*57e0*/  @!UP0 UIMAD UR6, UR11, UR43, UR5 ;  /* 0x0000002b0b0682a4 */ /* 0x000fe4000f8e0205 */
[----:B------:R-:W-:Y:S01]  /*57f0*/  UIMAD UR4, UR54, UR9, UR37 ;  /* 0x00000009360472a4 */ /* 0x000fe2000f8e0225 */
[----:B------:R-:W-:Y:S02]  /*5800*/  @!UP0 UMOV UR5, UR10 ;  /* 0x0000000a00058c82 */ /* 0x000fe40008000000 */
[----:B------:R-:W-:Y:S02]  /*5810*/  UIMAD UR38, UR5, UR44, UR7 ;  /* 0x0000002c052672a4 */ /* 0x000fe4000f8e0207 */
[----:B------:R-:W-:Y:S11]  /*5820*/  UIMAD UR37, UR6, UR54, UR4 ;  /* 0x00000036062572a4 */ /* 0x000ff6000f8e0204 */
[----:B------:R-:W-:Y:S01]  /*5830*/  @!UPT UIADD3 URZ, UPT, UPT, URZ, URZ, URZ ;  /* 0x000000fffffff290 */ /* 0x000fe2000fffe0ff */
.L_x_86:
[----:B------:R-:W-:Y:S01]  /*5840*/  UISETP.NE.AND UP0, UPT, UR39, 0x1, UPT ;  /* 0x000000012700788c */ /* 0x000fe2000bf05270 */
[----:B------:R-:W-:Y:S10]  /*5850*/  IADD3 R131, PT, PT, R131, 0x1, RZ ;  /* 0x0000000183837810 */ /* 0x000ff40007ffe0ff */
[----:B------:R-:W2:Y:S01]  /*5860*/  @!UP0 LDCU.128 UR12, c[0x0][0xb10] ;  /* 0x00016200ff0c87ac */ /* 0x000ea20008000c00 */
[----:B------:R-:W3:Y:S01]  /*5870*/  @!UP0 LDCU UR5, c[0x0][0xb0c] ;  /* 0x00016180ff0587ac */ /* 0x000ee20008000800 */
[----:B------:R-:W4:Y:S01]  /*5880*/  @!UP0 LDCU UR10, c[0x0][0xb20] ;  /* 0x00016400ff0a87ac */ /* 0x000f220008000800 */
[----:B--2---:R-:W-:Y:S02]  /*5890*/  UIMAD.WIDE.U32 UR8, UR38, UR12, URZ ;  /* 0x0000000c260872a5 */ /* 0x004fe4000f8e00ff */
[----:B------:R-:W-:Y:S02]  /*58a0*/  UIMAD.WIDE.U32 UR6, UR37, UR15, URZ ;  /* 0x0000000f250672a5 */ /* 0x000fe4000f8e00ff */
[----:B------:R-:W-:Y:S03]  /*58b0*/  @!UP0 UISETP.NE.AND UP1, UPT, UR14, 0x1, UPT ;  /* 0x000000010e00888c */ /* 0x000fe6000bf25270 */
[----:B------:R-:W-:Y:S01]  /*58c0*/  @!UP0 UMOV UR4, UR9 ;  /* 0x0000000900048c82 */ /* 0x000fe20008000000 */
[----:B---3--:R-:W-:Y:S02]  /*58d0*/  @!UP0 UISETP.NE.AND UP2, UPT, UR5, 0x1, UPT ;  /* 0x000000010500888c */ /* 0x008fe4000bf45270 */
[----:B------:R-:W-:Y:S01]  /*58e0*/  @!UP0 USHF.R.U32.HI UR4, URZ, UR13, UR4 ;  /* 0x0000000dff048299 */ /* 0x000fe20008011604 */
[----:B------:R-:W-:Y:S02]  /*58f0*/  @!UP0 UMOV UR6, UR7 ;  /* 0x0000000700068c82 */ /* 0x000fe40008000000 */
[----:B----4-:R-:W-:Y:S02]  /*5900*/  @!UP0 USHF.R.U32.HI UR6, URZ, UR10, UR6 ;  /* 0x0000000aff068299 */ /* 0x010fe40008011606 */
[----:B------:R-:W-:Y:S02]  /*5910*/  @!UP0 USEL UR7, UR38, UR4, !UP2 ;  /* 0x0000000426078287 */ /* 0x000fe4000d000000 */
[----:B------:R-:W-:Y:S04]  /*5920*/  @!UP0 USEL UR6, UR37, UR6, !UP1 ;  /* 0x0000000625068287 */ /* 0x000fe8000c800000 */
[----:B------:R-:W-:Y:S02]  /*5930*/  @!UP0 UIADD3 UR4, UPT, UPT, -UR7, UR6, URZ ;  /* 0x0000000607048290 */ /* 0x000fe4000fffe1ff */
[----:B------:R-:W-:Y:S02]  /*5940*/  @!UP0 UIADD3 UR6, UPT, UPT, UR7, -UR6, URZ ;  /* 0x8000000607068290 */ /* 0x000fe4000fffe0ff */
[----:B------:R-:W-:Y:S02]  /*5950*/  @!UP0 UIMAD UR38, UR4, UR5, UR38 ;  /* 0x00000005042682a4 */ /* 0x000fe4000f8e0226 */
[----:B------:R-:W-:Y:S02]  /*5960*/  @!UP0 UIMAD UR37, UR6, UR14, UR37 ;  /* 0x0000000e062582a4 */ /* 0x000fe4000f8e0225 */
[----:B------:R-:W-:Y:S09]  /*5970*/  ULOP3.LUT UP0, URZ, UR62, 0x90, URZ, 0xc0, !UPT ;  /* 0x000000903eff7892 */ /* 0x000ff2000f80c0ff */
[----:B------:R-:W-:Y:S05]  /*5980*/  BRA.U !UP0, `(.L_x_87) ;  /* 0x00000001087c7547 */ /* 0x000fea000b800000 */
[----:B------:R-:W2:Y:S01]  /*5990*/  LDCU.64 UR8, c[0x4][0x80] ;  /* 0x01001000ff0877ac */ /* 0x000ea20008000a00 */
[----:B------:R-:W-:Y:S01]  /*59a0*/  MOV R16, 0x0 ;  /* 0x0000000000107802 */ /* 0x000fe20000000f00 */
[----:B------:R-:W-:Y:S02]  /*59b0*/  HFMA2 R12, -RZ, RZ, 0, 5.9604644775390625e-08 ;  /* 0x00000001ff0c7431 */ /* 0x000fe400000001ff */
[----:B------:R-:W-:Y:S01]  /*59c0*/  IMAD.MOV.U32 R8, RZ, RZ, 0x70 ;  /* 0x00000070ff087424 */ /* 0x000fe200078e00ff */
[----:B------:R3:W4:Y:S01]  /*59d0*/  LDC.64 R14, c[0x4][R16] ;  /* 0x01000000100e7b82 */ /* 0x0007220000000a00 */
[----:B------:R-:W1:Y:S01]  /*59e0*/  LDCU.64 UR6, c[0x4][0x88] ;  /* 0x01001100ff0677ac */ /* 0x000e620008000a00 */
[----:B------:R-:W-:Y:S01]  /*59f0*/  IMAD.MOV.U32 R13, RZ, RZ, RZ ;  /* 0x000000ffff0d7224 */ /* 0x000fe200078e00ff */
[----:B------:R-:W1:Y:S01]  /*5a00*/  LDCU.64 UR4, c[0x4][0x8] ;  /* 0x01000100ff0477ac */ /* 0x000e620008000a00 */
[----:B--2---:R-:W-:Y:S01]  /*5a10*/  MOV R5, UR9 ;  /* 0x0000000900057c02 */ /* 0x004fe20008000f00 */
[----:B------:R-:W-:Y:S01]  /*5a20*/  IMAD.U32 R4, RZ, RZ, UR8 ;  /* 0x00000008ff047e24 */ /* 0x000fe2000f8e00ff */
[----:B-1----:R-:W-:Y:S01]  /*5a30*/  MOV R7, UR7 ;  /* 0x0000000700077c02 */ /* 0x002fe20008000f00 */
[----:B------:R-:W-:Y:S01]  /*5a40*/  IMAD.U32 R6, RZ, RZ, UR6 ;  /* 0x00000006ff067e24 */ /* 0x000fe2000f8e00ff */
[----:B------:R-:W-:Y:S01]  /*5a50*/  MOV R11, UR5 ;  /* 0x00000005000b7c02 */ /* 0x000fe20008000f00 */
[----:B------:R-:W-:Y:S02]  /*5a60*/  IMAD.U32 R10, RZ, RZ, UR4 ;  /* 0x00000004ff0a7e24 */ /* 0x000fe4000f8e00ff */
[----:B------:R-:W-:Y:S07]  /*5a70*/  LEPC R20, `(.L_x_88) ;  /* 0x000000001014794e */ /* 0x000fee0000000000 */
[----:B---345:R-:W-:Y:S05]  /*5a80*/  CALL.ABS.NOINC R14 ;  /* 0x000000000e007343 */ /* 0x038fea0003c00000 */
.L_x_88:
[----:B------:R-:W1:Y:S01]  /*5a90*/  LDCU.64 UR8, c[0x4][0x80] ;  /* 0x01001000ff0877ac */ /* 0x000e620008000a00 */
[----:B------:R-:W2:Y:S01]  /*5aa0*/  LDC.64 R16, c[0x4][R16] ;  /* 0x0100000010107b82 */ /* 0x000ea20000000a00 */
[----:B------:R-:W-:Y:S02]  /*5ab0*/  HFMA2 R12, -RZ, RZ, 0, 5.9604644775390625e-08 ;  /* 0x00000001ff0c7431 */ /* 0x000fe400000001ff */
[----:B------:R-:W-:Y:S02]  /*5ac0*/  IMAD.MOV.U32 R8, RZ, RZ, 0x70 ;  /* 0x00000070ff087424 */ /* 0x000fe400078e00ff */
[----:B------:R-:W-:Y:S01]  /*5ad0*/  IMAD.MOV.U32 R13, RZ, RZ, RZ ;  /* 0x000000ffff0d7224 */ /* 0x000fe200078e00ff */
[----:B------:R-:W3:Y:S01]  /*5ae0*/  LDCU.64 UR6, c[0x4][0x88] ;  /* 0x01001100ff0677ac */ /* 0x000ee20008000a00 */
[----:B------:R-:W4:Y:S01]  /*5af0*/  LDCU.64 UR4, c[0x4][0x8] ;  /* 0x01000100ff0477ac */ /* 0x000f220008000a00 */
[----:B-1----:R-:W-:Y:S02]  /*5b00*/  MOV R4, UR8 ;  /* 0x0000000800047c02 */ /* 0x002fe40008000f00 */
[----:B------:R-:W-:Y:S02]  /*5b10*/  MOV R5, UR9 ;  /* 0x0000000900057c02 */ /* 0x000fe40008000f00 */
[----:B---3--:R-:W-:Y:S01]  /*5b20*/  MOV R7, UR7 ;  /* 0x0000000700077c02 */ /* 0x008fe20008000f00 */
[----:B------:R-:W-:Y:S01]  /*5b30*/  IMAD.U32 R6, RZ, RZ, UR6 ;  /* 0x00000006ff067e24 */ /* 0x000fe2000f8e00ff */
[----:B----4-:R-:W-:Y:S01]  /*5b40*/  MOV R11, UR5 ;  /* 0x00000005000b7c02 */ /* 0x010fe20008000f00 */
[----:B------:R-:W-:Y:S02]  /*5b50*/  IMAD.U32 R10, RZ, RZ, UR4 ;  /* 0x00000004ff0a7e24 */ /* 0x000fe4000f8e00ff */
[----:B------:R-:W-:Y:S07]  /*5b60*/  LEPC R20, `(.L_x_87) ;  /* 0x000000001014794e */ /* 0x000fee0000000000 */
[----:B--2---:R-:W-:Y:S05]  /*5b70*/  CALL.ABS.NOINC R16 ;  /* 0x0000000010007343 */ /* 0x004fea0003c00000 */
.L_x_87:
[----:B------:R-:W-:Y:S01]  /*5b80*/  ISETP.NE.U32.AND P3, PT, R126, RZ, PT ;  /* 0x000000ff7e00720c */ /* 0x000fe20003f65070 */
[----:B------:R-:W-:Y:S01]  /*5b90*/  UISETP.NE.AND UP1, UPT, UR63, URZ, UPT ;  /* 0x000000ff3f00728c */ /* 0x000fe2000bf25270 */
[----:B------:R-:W-:Y:S02]  /*5ba0*/  ISETP.NE.U32.AND P4, PT, R122, RZ, PT ;  /* 0x000000ff7a00720c */ /* 0x000fe40003f85070 */
[----:B------:R-:W-:Y:S02]  /*5bb0*/  ISETP.NE.AND.EX P3, PT, R127, RZ, PT, P3 ;  /* 0x000000ff7f00720c */ /* 0x000fe40003f65330 */
[----:B------:R-:W-:Y:S02]  /*5bc0*/  PLOP3.LUT P1, PT, PT, PT, PT, 0x8, 0x80 ;  /* 0x000000000080781c */ /* 0x000fe40003f2e170 */
[----:B------:R-:W-:Y:S02]  /*5bd0*/  PLOP3.LUT P0, PT, PT, PT, UP1, 0x80, 0x8 ;  /* 0x000000000008781c */ /* 0x000fe40003f0f018 */
[----:B------:R-:W-:Y:S02]  /*5be0*/  ISETP.NE.AND.EX P4, PT, R123, RZ, PT, P4 ;  /* 0x000000ff7b00720c */ /* 0x000fe40003f85340 */
[----:B------:R-:W2:Y:S09]  /*5bf0*/  @UP1 LDCU.64 UR4, c[0x0][0x888] ;  /* 0x00011100ff0417ac */ /* 0x000eb20008000a00 */
[----:B------:R-:W-:Y:S01]  /*5c00*/  @P0 PLOP3.LUT P1, PT, P3, PT, PT, 0x80, 0x8 ;  /* 0x000000000008081c */ /* 0x000fe20001f2f070 */
[----:B--2---:R-:W-:Y:S04]  /*5c10*/  @UP1 UISETP.NE.U32.AND UP0, UPT, UR4, URZ, UPT ;  /* 0x000000ff0400128c */ /* 0x004fe8000bf05070 */
[----:B------:R-:W-:Y:S04]  /*5c20*/  @UP1 UISETP.NE.AND.EX UP0, UPT, UR5, URZ, UPT, UP0 ;  /* 0x000000ff0500128c */ /* 0x000fe8000bf05300 */
[----:B------:R-:W-:Y:S01]  /*5c30*/  @UP1 USEL UR4, URZ, 0xffffffff, UP0 ;  /* 0xffffffffff041887 */ /* 0x000fe20008000000 */
[----:B------:R-:W-:Y:S11]  /*5c40*/  @!P3 BRA `(.L_x_89) ;  /* 0x000000000030b947 */ /* 0x000ff60003800000 */
[----:B------:R-:W-:Y:S01]  /*5c50*/  ISETP.NE.U32.AND P2, PT, R124, RZ, PT ;  /* 0x000000ff7c00720c */ /* 0x000fe20003f45070 */
[----:B------:R-:W2:Y:S01]  /*5c60*/  LDCU.64 UR6, c[0x0][0x358] ;  /* 0x00006b00ff0677ac */ /* 0x000ea20008000a00 */
[----:B------:R-:W-:Y:S02]  /*5c70*/  IMAD.MOV.U32 R129, RZ, RZ, 0x1 ;  /* 0x00000001ff817424 */ /* 0x000fe400078e00ff */
[----:B------:R-:W-:Y:S11]  /*5c80*/  ISETP.NE.AND.EX P2, PT, R125, RZ, PT, P2 ;  /* 0x000000ff7d00720c */ /* 0x000ff60003f45320 */
[----:B------:R-:W-:Y:S02]  /*5c90*/  @!UPT UIADD3 URZ, UPT, UPT, URZ, URZ, URZ ;  /* 0x000000fffffff290 */ /* 0x000fe4000fffe0ff */
[----:B------:R-:W3:Y:S01]  /*5ca0*/  @P2 LDC.64 R4, c[0x0][0x888] ;  /* 0x00022200ff042b82 */ /* 0x000ee20000000a00 */
[----:B-1----:R-:W-:Y:S04]  /*5cb0*/  @P2 IMAD R0, R126, UR36, RZ ;  /* 0x000000247e002c24 */ /* 0x002fe8000f8e02ff */
[----:B---3--:R-:W-:Y:S04]  /*5cc0*/  @P2 IMAD.WIDE R4, R0, 0x4, R4 ;  /* 0x0000000400042825 */ /* 0x008fe800078e0204 */
[----:B------:R-:W-:Y:S01]  /*5cd0*/  HFMA2 R0, -RZ, RZ, 0, 5.9604644775390625e-08 ;  /* 0x00000001ff007431 */ /* 0x000fe200000001ff */
[----:B--2--5:R2:W5:Y:S04]  /*5ce0*/  @P2 LDG.E R74, desc[UR6][R4.64] ;  /* 0x00000006044a2981 */ /* 0x024568000c1e1900 */
[----:B------:R-:W-:Y:S01]  /*5cf0*/  @!P2 PRMT R129, R0, 0x7610, R129 ;  /* 0x000076100081a816 */ /* 0x000fe20000000081 */
[----:B--2---:R-:W3:Y:S06]  /*5d00*/  @!P2 LDC R74, c[0x0][0x880] ;  /* 0x00022000ff4aab82 */ /* 0x004eec0000000800 */
.L_x_89:
[----:B------:R-:W-:Y:S05]  /*5d10*/  @!P4 BRA `(.L_x_90) ;  /* 0x000000000024c947 */ /* 0x000fea0003800000 */
[----:B------:R-:W-:Y:S01]  /*5d20*/  ISETP.NE.U32.AND P2, PT, R120, RZ, PT ;  /* 0x000000ff7800720c */ /* 0x000fe20003f45070 */
[----:B------:R-:W2:Y:S03]  /*5d30*/  LDCU.64 UR6, c[0x0][0x358] ;  /* 0x00006b00ff0677ac */ /* 0x000ea60008000a00 */
[----:B------:R-:W-:Y:S11]  /*5d40*/  ISETP.NE.AND.EX P2, PT, R121, RZ, PT, P2 ;  /* 0x000000ff7900720c */ /* 0x000ff60003f45320 */
[----:B------:R-:W-:Y:S02]  /*5d50*/  @!UPT UIADD3 URZ, UPT, UPT, URZ, URZ, URZ ;  /* 0x000000fffffff290 */ /* 0x000fe4000fffe0ff */
[----:B------:R-:W4:Y:S01]  /*5d60*/  @P2 LDC.64 R4, c[0x0][0x8a8] ;  /* 0x00022a00ff042b82 */ /* 0x000f220000000a00 */
[----:B-1----:R-:W-:Y:S04]  /*5d70*/  @P2 IMAD R0, R122, UR36, RZ ;  /* 0x000000247a002c24 */ /* 0x002fe8000f8e02ff */
[----:B----4-:R-:W-:Y:S05]  /*5d80*/  @P2 IMAD.WIDE R4, R0, 0x4, R4 ;  /* 0x0000000400042825 */ /* 0x010fea00078e0204 */
[----:B--2--5:R2:W5:Y:S02]  /*5d90*/  @P2 LDG.E R73, desc[UR6][R4.64] ;  /* 0x0000000604492981 */ /* 0x024564000c1e1900 */
[----:B--2---:R-:W4:Y:S02]  /*5da0*/  @!P2 LDC R73, c[0x0][0x8a0] ;  /* 0x00022800ff49ab82 */ /* 0x004f240000000800 */
.L_x_90:
[----:B---3-5:R-:W-:Y:S01]  /*5db0*/  @P0 FSETP.NEU.AND P4, PT, R74, RZ, PT ;  /* 0x000000ff4a00020b */ /* 0x028fe20003f8d000 */
[----:B-1----:R-:W-:Y:S01]  /*5dc0*/  IMAD.U32 R0, RZ, RZ, UR4 ;  /* 0x00000004ff007e24 */ /* 0x002fe2000f8e00ff */
[----:B------:R-:W-:Y:S01]  /*5dd0*/  @P0 LOP3.LUT P2, RZ, R129, 0xff, RZ, 0xc0, !PT ;  /* 0x000000ff81ff0812 */ /* 0x000fe2000784c0ff */
[----:B------:R-:W-:Y:S01]  /*5de0*/  BSSY B1, `(.L_x_91) ;  /* 0x0000048000017945 */ /* 0x000fe20003800000 */
[----:B------:R-:W-:Y:S02]  /*5df0*/  @P0 SEL R3, RZ, 0xffffffff, P4 ;  /* 0xffffffffff030807 */ /* 0x000fe40002000000 */
[----:B------:R-:W-:Y:S02]  /*5e00*/  CS2R R118, SRZ ;  /* 0x0000000000767805 */ /* 0x000fe4000001ff00 */
[----:B------:R-:W-:Y:S02]  /*5e10*/  LEA R17, R72, UR45, 0x3 ;  /* 0x0000002d48117c11 */ /* 0x000fe4000f8e18ff */
[----:B------:R-:W-:Y:S02]  /*5e20*/  CS2R R116, SRZ ;  /* 0x0000000000747805 */ /* 0x000fe4000001ff00 */
[----:B------:R-:W-:Y:S01]  /*5e30*/  @P1 SEL R3, R0, R3, !P2 ;  /* 0x0000000300031207 */ /* 0x000fe20005000000 */
[----:B------:R-:W-:Y:S01]  /*5e40*/  IMAD.U32 R0, RZ, RZ, UR46 ;  /* 0x0000002eff007e24 */ /* 0x000fe2000f8e00ff */
[----:B------:R-:W-:Y:S02]  /*5e50*/  PLOP3.LUT P5, PT, PT, PT, PT, 0x8, 0x80 ;  /* 0x000000000080781c */ /* 0x000fe40003fae170 */
[----:B------:R-:W-:Y:S02]  /*5e60*/  CS2R R110, SRZ ;  /* 0x00000000006e7805 */ /* 0x000fe4000001ff00 */
[----:B------:R-:W-:Y:S02]  /*5e70*/  @P0 LOP3.LUT R3, R3, 0x1, RZ, 0xc0, !PT ;  /* 0x0000000103030812 */ /* 0x000fe400078ec0ff */
[----:B------:R-:W-:Y:S02]  /*5e80*/  CS2R R108, SRZ ;  /* 0x00000000006c7805 */ /* 0x000fe4000001ff00 */
[----:B------:R-:W-:Y:S02]  /*5e90*/  LEA R0, R0, UR45, 0x3 ;  /* 0x0000002d00007c11 */ /* 0x000fe4000f8e18ff */
[----:B------:R-:W-:Y:S02]  /*5ea0*/  CS2R R102, SRZ ;  /* 0x0000000000667805 */ /* 0x000fe4000001ff00 */
[----:B------:R-:W-:Y:S02]  /*5eb0*/  ISETP.NE.U32.OR P6, PT, R3, 0x1, !P0 ;  /* 0x000000010300780c */ /* 0x000fe400047c5470 */
[----:B------:R-:W-:Y:S02]  /*5ec0*/  CS2R R100, SRZ ;  /* 0x0000000000647805 */ /* 0x000fe4000001ff00 */
[----:B------:R-:W-:Y:S02]  /*5ed0*/  LOP3.LUT R3, R135, 0x1, RZ, 0x3c, !PT ;  /* 0x0000000187037812 */ /* 0x000fe400078e3cff */
[----:B------:R-:W-:Y:S02]  /*5ee0*/  CS2R R94, SRZ ;  /* 0x00000000005e7805 */ /* 0x000fe4000001ff00 */
[----:B------:R-:W-:Y:S02]  /*5ef0*/  P2R R137, PR, RZ, 0x40 ;  /* 0x00000040ff897803 */ /* 0x000fe40000000000 */
[----:B------:R-:W-:Y:S02]  /*5f00*/  CS2R R92, SRZ ;  /* 0x00000000005c7805 */ /* 0x000fe4000001ff00 */
[----:B------:R-:W-:Y:S02]  /*5f10*/  CS2R R86, SRZ ;  /* 0x0000000000567805 */ /* 0x000fe4000001ff00 */
[----:B------:R-:W-:Y:S02]  /*5f20*/  CS2R R84, SRZ ;  /* 0x0000000000547805 */ /* 0x000fe4000001ff00 */
[----:B------:R-:W-:Y:S02]  /*5f30*/  CS2R R78, SRZ ;  /* 0x00000000004e7805 */ /* 0x000fe4000001ff00 */
[----:B------:R-:W-:Y:S02]  /*5f40*/  CS2R R76, SRZ ;  /* 0x00000000004c7805 */ /* 0x000fe4000001ff00 */
[----:B------:R-:W-:Y:S02]  /*5f50*/  CS2R R82, SRZ ;  /* 0x0000000000527805 */ /* 0x000fe4000001ff00 */
[----:B------:R-:W-:Y:S02]  /*5f60*/  CS2R R80, SRZ ;  /* 0x0000000000507805 */ /* 0x000fe4000001ff00 */
[----:B------:R-:W-:Y:S04]  /*5f70*/  @P6 SHF.L.U32 R4, R3, 0x1f, RZ ;  /* 0x0000001f03046819 */ /* 0x000fe800000006ff */
[----:B------:R1:W2:Y:S02]  /*5f80*/  @P6 SYNCS.PHASECHK.TRANS64.TRYWAIT P0, [R0+URZ+0x40], R4 ;  /* 0x00004004000065a7 */ /* 0x0002a400080011ff */
[----:B-1----:R-:W-:Y:S04]  /*5f90*/  SHF.L.U32 R4, R134, 0x1f, RZ ;  /* 0x0000001f86047819 */ /* 0x002fe800000006ff */
[----:B------:R1:W3:Y:S01]  /*5fa0*/  SYNCS.PHASECHK.TRANS64.TRYWAIT P4, [R17+URZ+0x90], R4 ;  /* 0x00009004110075a7 */ /* 0x0002e200080811ff */
[----:B--2---:R-:W-:Y:S01]  /*5fb0*/  @P6 PLOP3.LUT P5, PT, P0, PT, PT, 0x8, 0x80 ;  /* 0x000000000080681c */ /* 0x004fe200007ae170 */
[----:B------:R-:W-:Y:S01]  /*5fc0*/  @!UPT UIADD3 URZ, UPT, UPT, URZ, URZ, URZ ;  /* 0x000000fffffff290 */ /* 0x000fe2000fffe0ff */
[----:B-1----:R-:W-:Y:S11]  /*5fd0*/  @!P6 BRA `(.L_x_92) ;  /* 0x0000000000a0e947 */ /* 0x002ff60003800000 */
[----:B------:R-:W-:Y:S01]  /*5fe0*/  ISETP.NE.U32.AND P0, PT, RZ, UR60, PT ;  /* 0x0000003cff007c0c */ /* 0x000fe2000bf05070 */
[----:B------:R-:W-:Y:S01]  /*5ff0*/  BSSY B0, `(.L_x_93) ;  /* 0x000000d000007945 */ /* 0x000fe20003800000 */
[----:B------:R-:W-:Y:S02]  /*6000*/  FSETP.NEU.AND P2, PT, R74, RZ, PT ;  /* 0x000000ff4a00720b */ /* 0x000fe40003f4d000 */
[----:B------:R-:W-:Y:S02]  /*6010*/  ISETP.NE.AND.EX P0, PT, RZ, UR61, PT, P0 ;  /* 0x0000003dff007c0c */ /* 0x000fe4000bf05300 */
[----:B------:R-:W-:Y:S02]  /*6020*/  LOP3.LUT P1, RZ, R129, 0xff, RZ, 0xc0, !PT ;  /* 0x000000ff81ff7812 */ /* 0x000fe4000782c0ff */
[----:B------:R-:W-:Y:S02]  /*6030*/  SEL R6, RZ, 0xffffffff, P2 ;  /* 0xffffffffff067807 */ /* 0x000fe40001000000 */
[----:B------:R-:W-:Y:S04]  /*6040*/  SEL R5, RZ, 0xffffffff, P0 ;  /* 0xffffffffff057807 */ /* 0x000fe80000000000 */
[----:B------:R-:W-:Y:S01]  /*6050*/  @P3 SEL R6, R5, R6, !P1 ;  /* 0x0000000605063207 */ /* 0x000fe20004800000 */
[----:B------:R-:W-:Y:S03]  /*6060*/  IMAD.U32 R5, RZ, RZ, UR46 ;  /* 0x0000002eff057e24 */ /* 0x000fe6000f8e00ff */
[----:B------:R-:W-:Y:S01]  /*6070*/  LOP3.LUT R6, R6, 0x1, RZ, 0xc0, !PT ;  /* 0x0000000106067812 */ /* 0x000fe200078ec0ff */
[----:B------:R-:W-:Y:S06]  /*6080*/  @!P5 BRA `(.L_x_94) ;  /* 0x00000000000cd947 */ /* 0x000fec0003800000 */
[----:B------:R-:W-:Y:S04]  /*6090*/  SHF.L.U32 R3, R3, 0x1f, RZ ;  /* 0x0000001f03037819 */ /* 0x000fe800000006ff */
[----:B------:R-:W1:Y:S02]  /*60a0*/  SYNCS.PHASECHK.TRANS64.TRYWAIT P0, [R0+URZ+0x40], R3 ;  /* 0x00004003000075a7 */ /* 0x000e6400080011ff */
[----:B-1----:R-:W-:Y:S05]  /*60b0*/  @!P0 BRA `(.L_x_95) ;  /* 0x00000028001c8947 */ /* 0x002fea0003800000 */
.L_x_94:
[----:B------:R-:W-:Y:S05]  /*60c0*/  BSYNC B0 ;  /* 0x0000000000007941 */ /* 0x000fea0003800000 */
.L_x_93:
[----:B------:R-:W-:Y:S02]  /*60d0*/  ISETP.NE.U32.AND P0, PT, R6, 0x1, PT ;  /* 0x000000010600780c */ /* 0x000fe40003f05070 */
[----:B------:R-:W-:Y:S02]  /*60e0*/  CS2R R82, SRZ ;  /* 0x0000000000527805 */ /* 0x000fe4000001ff00 */
        /* <DEDUP_REMOVED lines=10> */
[----:B------:R-:W-:Y:S01]  /*6190*/  CS2R R108, SRZ ;  /* 0x00000000006c7805 */ /* 0x000fe2000001ff00 */
[----:B-1----:R-:W-:Y:S01]  /*61a0*/  @P0 IMAD R0, R5, 0x1c00, R128 ;  /* 0x00001c0005000824 */ /* 0x002fe200078e0280 */
[----:B------:R-:W-:Y:S01]  /*61b0*/  CS2R R116, SRZ ;  /* 0x0000000000747805 */ /* 0x000fe2000001ff00 */
[----:B------:R-:W-:Y:S01]  /*61c0*/  IMAD.MOV.U32 R118, RZ, RZ, RZ ;  /* 0x000000ffff767224 */ /* 0x000fe200078e00ff */
[----:B------:R-:W-:Y:S05]  /*61d0*/  @P0 WARPSYNC.ALL ;  /* 0x0000000000000948 */ /* 0x000fea0003800000 */
[----:B------:R-:W-:Y:S05]  /*61e0*/  @P0 LEA R0, R0, UR45, 0x1 ;  /* 0x0000002d00000c11 */ /* 0x000fea000f8e08ff */
[----:B------:R1:W2:Y:S04]  /*61f0*/  @P0 LDSM.16.M88.4 R80, [R0+0x200] ;  /* 0x000200000050083b */ /* 0x0002a80000000200 */
[----:B------:R1:W1:Y:S04]  /*6200*/  @P0 LDSM.16.M88.4 R76, [R0+0xa00] ;  /* 0x000a0000004c083b */ /* 0x0002680000000200 */
[----:B------:R1:W1:Y:S04]  /*6210*/  @P0 LDSM.16.M88.4 R84, [R0+0x1200] ;  /* 0x001200000054083b */ /* 0x0002680000000200 */
[----:B------:R1:W1:Y:S04]  /*6220*/  @P0 LDSM.16.M88.4 R92, [R0+0x1a00] ;  /* 0x001a0000005c083b */ /* 0x0002680000000200 */
[----:B------:R1:W1:Y:S04]  /*6230*/  @P0 LDSM.16.M88.4 R100, [R0+0x2200] ;  /* 0x002200000064083b */ /* 0x0002680000000200 */
[----:B------:R1:W1:Y:S04]  /*6240*/  @P0 LDSM.16.M88.4 R108, [R0+0x2a00] ;  /* 0x002a0000006c083b */ /* 0x0002680000000200 */
[----:B------:R1:W1:Y:S02]  /*6250*/  @P0 LDSM.16.M88.4 R116, [R0+0x3200] ;  /* 0x003200000074083b */ /* 0x0002640000000200 */
.L_x_92:
[----:B------:R-:W-:Y:S05]  /*6260*/  BSYNC B1 ;  /* 0x0000000000017941 */ /* 0x000fea0003800000 */
.L_x_91:
[----:B-1----:R-:W-:Y:S04]  /*6270*/  LEA.HI R0, R72, R72, RZ, 0x1 ;  /* 0x0000004848007211 */ /* 0x002fe800078f08ff */
[----:B------:R-:W-:Y:S02]  /*6280*/  SHF.R.U32.HI R3, RZ, 0x1, R0 ;  /* 0x00000001ff037819 */ /* 0x000fe40000011600 */
[----:B------:R-:W-:Y:S03]  /*6290*/  LOP3.LUT R0, R0, 0xffe, RZ, 0xc0, !PT ;  /* 0x00000ffe00007812 */ /* 0x000fe600078ec0ff */
[----:B------:R-:W-:Y:S02]  /*62a0*/  IMAD R3, R3, 0x70, R2 ;  /* 0x0000007003037824 */ /* 0x000fe400078e0202 */
[----:B------:R-:W-:Y:S04]  /*62b0*/  IMAD.IADD R0, R72, 0x1, -R0 ;  /* 0x0000000148007824 */ /* 0x000fe800078e0a00 */
[----:B------:R-:W-:Y:S05]  /*62c0*/  IMAD R16, R0, 0x100000, R3 ;  /* 0x0010000000107824 */ /* 0x000fea00078e0203 */
[----:B------:R-:W-:Y:S04]  /*62d0*/  SHF.R.U32.HI R0, RZ, 0x15, R16 ;  /* 0x00000015ff007819 */ /* 0x000fe80000011610 */
[----:B------:R-:W-:Y:S01]  /*62e0*/  LOP3.LUT P0, RZ, R0, 0x3, R130, 0x48, !PT ;  /* 0x0000000300ff7812 */ /* 0x000fe20007804882 */
[----:B------:R-:W-:Y:S01]  /*62f0*/  @!UPT UIADD3 URZ, UPT, UPT, URZ, URZ, URZ ;  /* 0x000000fffffff290 */ /* 0x000fe2000fffe0ff */
[----:B---3--:R-:W-:Y:S11]  /*6300*/  @P4 BRA `(.L_x_96) ;  /* 0x0000000000084947 */ /* 0x008ff60003800000 */
[----:B------:R-:W1:Y:S02]  /*6310*/  SYNCS.PHASECHK.TRANS64.TRYWAIT P1, [R17+URZ+0x90], R4 ;  /* 0x00009004110075a7 */ /* 0x000e6400080211ff */
[----:B-1----:R-:W-:Y:S05]  /*6320*/  @!P1 BRA `(.L_x_97) ;  /* 0x0000002400949947 */ /* 0x002fea0003800000 */
.L_x_96:
[----:B------:R-:W-:Y:S05]  /*6330*/  @!P0 BRA `(.L_x_98) ;  /* 0x0000000000408947 */ /* 0x000fea0003800000 */
[----:B------:R-:W3:Y:S01]  /*6340*/  LDCU.64 UR8, c[0x4][0x70] ;  /* 0x01000e00ff0877ac */ /* 0x000ee20008000a00 */
[----:B------:R-:W-:Y:S01]  /*6350*/  MOV R15, 0x0 ;  /* 0x00000000000f7802 */ /* 0x000fe20000000f00 */
[----:B------:R-:W-:Y:S02]  /*6360*/  HFMA2 R12, -RZ, RZ, 0, 5.9604644775390625e-08 ;  /* 0x00000001ff0c7431 */ /* 0x000fe400000001ff */
[----:B------:R-:W-:Y:S02]  /*6370*/  IMAD.MOV.U32 R8, RZ, RZ, 0x192 ;  /* 0x00000192ff087424 */ /* 0x000fe400078e00ff */
[----:B------:R-:W-:Y:S01]  /*6380*/  IMAD.MOV.U32 R13, RZ, RZ, RZ ;  /* 0x000000ffff0d7224 */ /* 0x000fe200078e00ff */
[----:B------:R-:W5:Y:S01]  /*6390*/  LDCU.64 UR6, c[0x4][0x78] ;  /* 0x01000f00ff0677ac */ /* 0x000f620008000a00 */
[----:B------:R-:W2:Y:S01]  /*63a0*/  LDC.64 R14, c[0x4][R15] ;  /* 0x010000000f0e7b82 */ /* 0x000ea20000000a00 */
[----:B------:R-:W4:Y:S01]  /*63b0*/  LDCU.64 UR4, c[0x4][0x10] ;  /* 0x01000200ff0477ac */ /* 0x000f220008000a00 */
[----:B---3--:R-:W-:Y:S01]  /*63c0*/  MOV R5, UR9 ;  /* 0x0000000900057c02 */ /* 0x008fe20008000f00 */
[----:B-1----:R-:W-:Y:S01]  /*63d0*/  IMAD.U32 R4, RZ, RZ, UR8 ;  /* 0x00000008ff047e24 */ /* 0x002fe2000f8e00ff */
[----:B-----5:R-:W-:Y:S01]  /*63e0*/  MOV R7, UR7 ;  /* 0x0000000700077c02 */ /* 0x020fe20008000f00 */
[----:B------:R-:W-:Y:S01]  /*63f0*/  IMAD.U32 R6, RZ, RZ, UR6 ;  /* 0x00000006ff067e24 */ /* 0x000fe2000f8e00ff */
[----:B----4-:R-:W-:Y:S01]  /*6400*/  MOV R11, UR5 ;  /* 0x00000005000b7c02 */ /* 0x010fe20008000f00 */
[----:B------:R-:W-:Y:S02]  /*6410*/  IMAD.U32 R10, RZ, RZ, UR4 ;  /* 0x00000004ff0a7e24 */ /* 0x000fe4000f8e00ff */
[----:B------:R-:W-:Y:S07]  /*6420*/  LEPC R20, `(.L_x_98) ;  /* 0x000000001014794e */ /* 0x000fee0000000000 */
[----:B--2---:R-:W-:Y:S05]  /*6430*/  CALL.ABS.NOINC R14 ;  /* 0x000000000e007343 */ /* 0x004fea0003c00000 */
.L_x_98:
[----:B------:R-:W-:Y:S05]  /*6440*/  WARPSYNC.ALL ;  /* 0x0000000000007948 */ /* 0x000fea0003800000 */
[C---:B------:R-:W-:Y:S01]  /*6450*/  R2UR UR4, R16.reuse ;  /* 0x00000000100472ca */ /* 0x040fe200000e0000 */
[----:B------:R-:W-:Y:S05]  /*6460*/  VIADD R0, R16, 0x10 ;  /* 0x0000001010007836 */ /* 0x000fea0000000000 */
[----:B------:R-:W-:Y:S04]  /*6470*/  SHF.R.U32.HI R0, RZ, 0x15, R0 ;  /* 0x00000015ff007819 */ /* 0x000fe80000011600 */
[----:B------:R-:W-:Y:S03]  /*6480*/  LOP3.LUT P0, RZ, R0, 0x3, R130, 0x48, !PT ;  /* 0x0000000300ff7812 */ /* 0x000fe60007804882 */
[----:B------:R-:W3:Y:S10]  /*6490*/  LDTM.16dp256bit.x2 R64, tmem[UR4] ;  /* 0x00000004004079ee */ /* 0x000ef400080a0000 */
[----:B---3--:R-:W-:Y:S05]  /*64a0*/  @!P0 BRA `(.L_x_99) ;  /* 0x0000000000408947 */ /* 0x008fea0003800000 */
        /* <DEDUP_REMOVED lines=16> */
.L_x_99:
[----:B------:R-:W-:Y:S05]  /*65b0*/  WARPSYNC.ALL ;  /* 0x0000000000007948 */ /* 0x000fea0003800000 */
[C---:B------:R-:W-:Y:S01]  /*65c0*/  R2UR UR4, R16.reuse ;  /* 0x00000000100472ca */ /* 0x040fe200000e0000 */
[----:B------:R-:W-:Y:S05]  /*65d0*/  VIADD R0, R16, 0x20 ;  /* 0x0000002010007836 */ /* 0x000fea0000000000 */
[----:B------:R-:W-:Y:S04]  /*65e0*/  SHF.R.U32.HI R0, RZ, 0x15, R0 ;  /* 0x00000015ff007819 */ /* 0x000fe80000011600 */
[----:B------:R-:W-:Y:S03]  /*65f0*/  LOP3.LUT P0, RZ, R0, 0x3, R130, 0x48, !PT ;  /* 0x0000000300ff7812 */ /* 0x000fe60007804882 */
[----:B------:R-:W3:Y:S10]  /*6600*/  LDTM.16dp256bit.x2 R56, tmem[UR4+0x10] ;  /* 0x00001004003879ee */ /* 0x000ef400080a0000 */
        /* <DEDUP_REMOVED lines=17> */
.L_x_100:
        /* <DEDUP_REMOVED lines=23> */
.L_x_101:
        /* <DEDUP_REMOVED lines=23> */
.L_x_102:
        /* <DEDUP_REMOVED lines=23> */
.L_x_103:
        /* <DEDUP_REMOVED lines=23> */
.L_x_104:
[----:B------:R-:W-:Y:S01]  /*6ce0*/  ISETP.NE.AND P0, PT, R136, RZ, PT ;  /* 0x000000ff8800720c */ /* 0x000fe20003f05270 */
[----:B------:R-:W-:Y:S05]  /*6cf0*/  WARPSYNC.ALL ;  /* 0x0000000000007948 */ /* 0x000fea0003800000 */
[----:B------:R-:W-:Y:S01]  /*6d00*/  R2UR UR4, R16 ;  /* 0x00000000100472ca */ /* 0x000fe200000e0000 */
[C---:B----4-:R-:W-:Y:S01]  /*6d10*/  FMUL R0, R73.reuse, R64 ;  /* 0x0000004049007220 */ /* 0x050fe20000400000 */
[C---:B--2---:R-:W-:Y:S01]  /*6d20*/  SHF.L.U32 R64, R80.reuse, 0x10, RZ ;  /* 0x0000001050407819 */ /* 0x044fe200000006ff */
[C---:B------:R-:W-:Y:S01]  /*6d30*/  FMUL R3, R73.reuse, R65 ;  /* 0x0000004149037220 */ /* 0x040fe20000400000 */
[----:B------:R-:W-:Y:S01]  /*6d40*/  LOP3.LUT R65, R80, 0xffff0000, RZ, 0xc0, !PT ;  /* 0xffff000050417812 */ /* 0x000fe200078ec0ff */
[----:B------:R-:W-:Y:S01]  /*6d50*/  FMUL R12, R73, R66 ;  /* 0x00000042490c7220 */ /* 0x000fe20000400000 */
[----:B------:R-:W-:Y:S01]  /*6d60*/  SHF.L.U32 R66, R81, 0x10, RZ ;  /* 0x0000001051427819 */ /* 0x000fe200000006ff */
[C---:B------:R-:W-:Y:S01]  /*6d70*/  FFMA R0, R74.reuse, R64, R0 ;  /* 0x000000404a007223 */ /* 0x040fe20000000000 */
[----:B------:R-:W-:Y:S01]  /*6d80*/  R2UR UR5, R17 ;  /* 0x00000000110572ca */ /* 0x000fe200000e0000 */
[C---:B------:R-:W-:Y:S01]  /*6d90*/  FFMA R3, R74.reuse, R65, R3 ;  /* 0x000000414a037223 */ /* 0x040fe20000000003 */
[----:B------:R-:W-:Y:S01]  /*6da0*/  SHF.L.U32 R75, R79, 0x10, RZ ;  /* 0x000000104f4b7819 */ /* 0x000fe200000006ff */
[----:B------:R-:W-:Y:S01]  /*6db0*/  FFMA R12, R74, R66, R12 ;  /* 0x000000424a0c7223 */ /* 0x000fe2000000000c */
[----:B------:R-:W-:Y:S01]  /*6dc0*/  LOP3.LUT R80, R85, 0xffff0000, RZ, 0xc0, !PT ;  /* 0xffff000055507812 */ /* 0x000fe200078ec0ff */
[----:B-1----:R-:W1:Y:S01]  /*6dd0*/  LDTM.16dp256bit.x2 R4, tmem[UR4+0x60] ;  /* 0x00006004000479ee */ /* 0x002e6200080a0000 */
[----:B------:R-:W-:Y:S01]  /*6de0*/  LOP3.LUT R88, R93, 0xffff0000, RZ, 0xc0, !PT ;  /* 0xffff00005d587812 */ /* 0x000fe200078ec0ff */
[----:B------:R-:W-:Y:S01]  /*6df0*/  NOP ;  /* 0x0000000000007918 */ /* 0x000fe20000000000 */
[----:B------:R-:W-:Y:S01]  /*6e00*/  SHF.L.U32 R89, R94, 0x10, RZ ;  /* 0x000000105e597819 */ /* 0x000fe200000006ff */
[----:B------:R-:W-:Y:S01]  /*6e10*/  FMUL R13, R73, R67 ;  /* 0x00000043490d7220 */ /* 0x000fe20000400000 */
[----:B------:R-:W-:Y:S01]  /*6e20*/  LOP3.LUT R67, R81, 0xffff0000, RZ, 0xc0, !PT ;  /* 0xffff000051437812 */ /* 0x000fe200078ec0ff */
[----:B------:R-:W-:Y:S01]  /*6e30*/  FMUL R14, R73, R68 ;  /* 0x00000044490e7220 */ /* 0x000fe20000400000 */
[----:B------:R-:W-:Y:S01]  /*6e40*/  SHF.L.U32 R68, R82, 0x10, RZ ;  /* 0x0000001052447819 */ /* 0x000fe200000006ff */
[----:B------:R-:W-:Y:S01]  /*6e50*/  UIADD3 UR4, UPT, UPT, UR5, 0xb0, URZ ;  /* 0x000000b005047890 */ /* 0x000fe2000fffe0ff */
[----:B------:R-:W-:Y:S01]  /*6e60*/  SHF.L.U32 R81, R86, 0x10, RZ ;  /* 0x0000001056517819 */ /* 0x000fe200000006ff */
[----:B------:R-:W-:Y:S01]  /*6e70*/  FFMA R13, R74, R67, R13 ;  /* 0x000000434a0d7223 */ /* 0x000fe2000000000d */
[----:B------:R-:W-:Y:S01]  /*6e80*/  LOP3.LUT R90, R94, 0xffff0000, RZ, 0xc0, !PT ;  /* 0xffff00005e5a7812 */ /* 0x000fe200078ec0ff */
[----:B------:R-:W-:Y:S01]  /*6e90*/  UPRMT UR4, UR42, 0x654, UR4 ;  /* 0x000006542a047896 */ /* 0x000fe20008000004 */
[----:B------:R-:W-:Y:S01]  /*6ea0*/  SHF.L.U32 R91, R95, 0x10, RZ ;  /* 0x000000105f5b7819 */ /* 0x000fe200000006ff */
[----:B------:R-:W-:Y:S01]  /*6eb0*/  FFMA R14, R74, R68, R14 ;  /* 0x000000444a0e7223 */ /* 0x000fe2000000000e */
[----:B------:R-:W-:Y:S01]  /*6ec0*/  F2FP.BF16.F32.PACK_AB R64, R3, R0 ;  /* 0x000000000340723e */ /* 0x000fe200000010ff */
[C---:B------:R-:W-:Y:S01]  /*6ed0*/  FMUL R15, R73.reuse, R69 ;  /* 0x00000045490f7220 */ /* 0x040fe20000400000 */
[----:B------:R-:W-:Y:S01]  /*6ee0*/  LOP3.LUT R69, R82, 0xffff0000, RZ, 0xc0, !PT ;  /* 0xffff000052457812 */ /* 0x000fe200078ec0ff */
[----:B------:R-:W-:Y:S01]  /*6ef0*/  FMUL R16, R73, R70 ;  /* 0x0000004649107220 */ /* 0x000fe20000400000 */
[----:B------:R-:W-:Y:S01]  /*6f00*/  SHF.L.U32 R70, R83, 0x10, RZ ;  /* 0x0000001053467819 */ /* 0x000fe200000006ff */
[----:B------:R-:W-:Y:S01]  /*6f10*/  FMUL R17, R73, R71 ;  /* 0x0000004749117220 */ /* 0x000fe20000400000 */
[----:B------:R-:W-:Y:S01]  /*6f20*/  LOP3.LUT R71, R83, 0xffff0000, RZ, 0xc0, !PT ;  /* 0xffff000053477812 */ /* 0x000fe200078ec0ff */
[----:B-1----:R-:W-:Y:S01]  /*6f30*/  SYNCS.ARRIVE.TRANS64.RED.A1T0 RZ, [UR4], RZ ;  /* 0x000000ffffff79a7 */ /* 0x002fe20008100404 */
[----:B------:R-:W-:Y:S01]  /*6f40*/  LOP3.LUT R82, R86, 0xffff0000, RZ, 0xc0, !PT ;  /* 0xffff000056527812 */ /* 0x000fe200078ec0ff */
[C---:B------:R-:W-:Y:S01]  /*6f50*/  FFMA R15, R74.reuse, R69, R15 ;  /* 0x000000454a0f7223 */ /* 0x040fe2000000000f */
[----:B------:R-:W-:Y:S01]  /*6f60*/  SHF.L.U32 R83, R87, 0x10, RZ ;  /* 0x0000001057537819 */ /* 0x000fe200000006ff */
[----:B------:R-:W-:Y:S01]  /*6f70*/  FFMA R16, R74, R70, R16 ;  /* 0x000000464a107223 */ /* 0x000fe20000000010 */
[----:B------:R-:W-:Y:S01]  /*6f80*/  LOP3.LUT R86, R92, 0xffff0000, RZ, 0xc0, !PT ;  /* 0xffff00005c567812 */ /* 0x000fe200078ec0ff */
[----:B------:R-:W-:Y:S01]  /*6f90*/  FFMA R17, R74, R71, R17 ;  /* 0x000000474a117223 */ /* 0x000fe20000000011 */
[----:B------:R-:W-:Y:S01]  /*6fa0*/  MOV R0, UR46 ;  /* 0x0000002e00007c02 */ /* 0x000fe20008000f00 */
[C---:B------:R-:W-:Y:S01]  /*6fb0*/  FMUL R20, R73.reuse, R58 ;  /* 0x0000003a49147220 */ /* 0x040fe20000400000 */
[C---:B------:R-:W-:Y:S01]  /*6fc0*/  SHF.L.U32 R58, R76.reuse, 0x10, RZ ;  /* 0x000000104c3a7819 */ /* 0x040fe200000006ff */
[----:B------:R-:W-:Y:S01]  /*6fd0*/  FMUL R21, R73, R59 ;  /* 0x0000003b49157220 */ /* 0x000fe20000400000 */
[----:B------:R-:W-:Y:S01]  /*6fe0*/  LOP3.LUT R59, R76, 0xffff0000, RZ, 0xc0, !PT ;  /* 0xffff00004c3b7812 */ /* 0x000fe200078ec0ff */
[----:B------:R-:W-:Y:S01]  /*6ff0*/  IMAD R0, R0, 0x1c00, R128 ;  /* 0x00001c0000007824 */ /* 0x000fe200078e0280 */
[----:B------:R-:W-:Y:S01]  /*7000*/  LOP3.LUT R76, R79, 0xffff0000, RZ, 0xc0, !PT ;  /* 0xffff00004f4c7812 */ /* 0x000fe200078ec0ff */
[----:B------:R-:W-:Y:S01]  /*7010*/  FMUL R18, R73, R56 ;  /* 0x0000003849127220 */ /* 0x000fe20000400000 */
[----:B------:R-:W-:Y:S01]  /*7020*/  SHF.L.U32 R79, R85, 0x10, RZ ;  /* 0x00000010554f7819 */ /* 0x000fe200000006ff */
[----:B------:R-:W-:Y:S01]  /*7030*/  FMUL R22, R73, R60 ;  /* 0x0000003c49167220 */ /* 0x000fe20000400000 */
[----:B------:R-:W-:Y:S01]  /*7040*/  SHF.L.U32 R60, R77, 0x10, RZ ;  /* 0x000000104d3c7819 */ /* 0x000fe200000006ff */
[----:B------:R-:W-:Y:S01]  /*7050*/  FFMA R18, R74, R58, R18 ;  /* 0x0000003a4a127223 */ /* 0x000fe20000000012 */
[----:B------:R-:W-:Y:S01]  /*7060*/  SHF.L.U32 R85, R92, 0x10, RZ ;  /* 0x000000105c557819 */ /* 0x000fe200000006ff */
[----:B------:R-:W-:Y:S01]  /*7070*/  FMUL R19, R73, R57 ;  /* 0x0000003949137220 */ /* 0x000fe20000400000 */
[----:B------:R-:W-:Y:S01]  /*7080*/  LOP3.LUT R92, R95, 0xffff0000, RZ, 0xc0, !PT ;  /* 0xffff00005f5c7812 */ /* 0x000fe200078ec0ff */
[----:B------:R-:W-:Y:S01]  /*7090*/  FMUL R23, R73, R61 ;  /* 0x0000003d49177220 */ /* 0x000fe20000400000 */
[----:B------:R-:W-:Y:S01]  /*70a0*/  LOP3.LUT R61, R77, 0xffff0000, RZ, 0xc0, !PT ;  /* 0xffff00004d3d7812 */ /* 0x000fe200078ec0ff */
[----:B------:R-:W-:Y:S01]  /*70b0*/  FFMA R19, R74, R59, R19 ;  /* 0x0000003b4a137223 */ /* 0x000fe20000000013 */
[----:B------:R-:W-:Y:S01]  /*70c0*/  SHF.L.U32 R77, R84, 0x10, RZ ;  /* 0x00000010544d7819 */ /* 0x000fe200000006ff */
[----:B------:R-:W-:Y:S01]  /*70d0*/  FFMA R20, R74, R60, R20 ;  /* 0x0000003c4a147223 */ /* 0x000fe20000000014 */
[----:B------:R-:W-:Y:S01]  /*70e0*/  LOP3.LUT R94, R100, 0xffff0000, RZ, 0xc0, !PT ;  /* 0xffff0000645e7812 */ /* 0x000fe200078ec0ff */
[----:B------:R-:W-:Y:S01]  /*70f0*/  FFMA R21, R74, R61, R21 ;  /* 0x0000003d4a157223 */ /* 0x000fe20000000015 */
[----:B------:R-:W-:Y:S01]  /*7100*/  SHF.L.U32 R95, R101, 0x10, RZ ;  /* 0x00000010655f7819 */ /* 0x000fe200000006ff */
[C---:B------:R-:W-:Y:S01]  /*7110*/  FMUL R56, R73.reuse, R62 ;  /* 0x0000003e49387220 */ /* 0x040fe20000400000 */
[C---:B------:R-:W-:Y:S01]  /*7120*/  SHF.L.U32 R62, R78.reuse, 0x10, RZ ;  /* 0x000000104e3e7819 */ /* 0x040fe200000006ff */
[C---:B------:R-:W-:Y:S01]  /*7130*/  FMUL R57, R73.reuse, R63 ;  /* 0x0000003f49397220 */ /* 0x040fe20000400000 */
[----:B------:R-:W-:Y:S01]  /*7140*/  LOP3.LUT R63, R78, 0xffff0000, RZ, 0xc0, !PT ;  /* 0xffff00004e3f7812 */ /* 0x000fe200078ec0ff */
[----:B------:R-:W-:Y:S01]  /*7150*/  FMUL R48, R73, R48 ;  /* 0x0000003049307220 */ /* 0x000fe20000400000 */
[----:B------:R-:W-:Y:S01]  /*7160*/  LOP3.LUT R78, R84, 0xffff0000, RZ, 0xc0, !PT ;  /* 0xffff0000544e7812 */ /* 0x000fe200078ec0ff */
[C---:B------:R-:W-:Y:S01]  /*7170*/  FFMA R22, R74.reuse, R62, R22 ;  /* 0x0000003e4a167223 */ /* 0x040fe20000000016 */
[----:B------:R-:W-:Y:S01]  /*7180*/  LOP3.LUT R84, R87, 0xffff0000, RZ, 0xc0, !PT ;  /* 0xffff000057547812 */ /* 0x000fe200078ec0ff */
[----:B------:R-:W-:Y:S01]  /*7190*/  FFMA R23, R74, R63, R23 ;  /* 0x0000003f4a177223 */ /* 0x000fe20000000017 */
[----:B------:R-:W-:Y:S01]  /*71a0*/  SHF.L.U32 R87, R93, 0x10, RZ ;  /* 0x000000105d577819 */ /* 0x000fe200000006ff */
[----:B------:R-:W-:Y:S01]  /*71b0*/  FMUL R49, R73, R49 ;  /* 0x0000003149317220 */ /* 0x000fe20000400000 */
[----:B------:R-:W-:Y:S01]  /*71c0*/  SHF.L.U32 R93, R100, 0x10, RZ ;  /* 0x00000010645d7819 */ /* 0x000fe200000006ff */
[----:B------:R-:W-:Y:S01]  /*71d0*/  FFMA R56, R74, R75, R56 ;  /* 0x0000004b4a387223 */ /* 0x000fe20000000038 */
[----:B------:R-:W-:Y:S01]  /*71e0*/  LOP3.LUT R96, R101, 0xffff0000, RZ, 0xc0, !PT ;  /* 0xffff000065607812 */ /* 0x000fe200078ec0ff */
[C---:B------:R-:W-:Y:S01]  /*71f0*/  FMUL R50, R73.reuse, R50 ;  /* 0x0000003249327220 */ /* 0x040fe20000400000 */
[----:B------:R-:W-:Y:S01]  /*7200*/  SHF.L.U32 R97, R102, 0x10, RZ ;  /* 0x0000001066617819 */ /* 0x000fe200000006ff */
[----:B------:R-:W-:Y:S01]  /*7210*/  FFMA R57, R74, R76, R57 ;  /* 0x0000004c4a397223 */ /* 0x000fe20000000039 */
[----:B------:R-:W-:Y:S01]  /*7220*/  LOP3.LUT R98, R102, 0xffff0000, RZ, 0xc0, !PT ;  /* 0xffff000066627812 */ /* 0x000fe200078ec0ff */
[----:B------:R-:W-:Y:S01]  /*7230*/  FMUL R51, R73, R51 ;  /* 0x0000003349337220 */ /* 0x000fe20000400000 */
[C---:B------:R-:W-:Y:S01]  /*7240*/  SHF.L.U32 R99, R103.reuse, 0x10, RZ ;  /* 0x0000001067637819 */ /* 0x040fe200000006ff */
[----:B------:R-:W-:Y:S01]  /*7250*/  FFMA R48, R74, R77, R48 ;  /* 0x0000004d4a307223 */ /* 0x000fe20000000030 */
[----:B------:R-:W-:Y:S01]  /*7260*/  LOP3.LUT R100, R103, 0xffff0000, RZ, 0xc0, !PT ;  /* 0xffff000067647812 */ /* 0x000fe200078ec0ff */
[C---:B------:R-:W-:Y:S01]  /*7270*/  FMUL R52, R73.reuse, R52 ;  /* 0x0000003449347220 */ /* 0x040fe20000400000 */
[----:B------:R-:W-:Y:S01]  /*7280*/  SHF.L.U32 R101, R108, 0x10, RZ ;  /* 0x000000106c657819 */ /* 0x000fe200000006ff */
[----:B------:R-:W-:Y:S01]  /*7290*/  FFMA R49, R74, R78, R49 ;  /* 0x0000004e4a317223 */ /* 0x000fe20000000031 */
[----:B------:R-:W-:Y:S01]  /*72a0*/  LOP3.LUT R102, R108, 0xffff0000, RZ, 0xc0, !PT ;  /* 0xffff00006c667812 */ /* 0x000fe200078ec0ff */
[----:B------:R-:W-:Y:S01]  /*72b0*/  FMUL R53, R73, R53 ;  /* 0x0000003549357220 */ /* 0x000fe20000400000 */
[----:B------:R-:W-:Y:S01]  /*72c0*/  F2FP.BF16.F32.PACK_AB R65, R13, R12 ;  /* 0x0000000c0d41723e */ /* 0x000fe200000010ff */
[C---:B------:R-:W-:Y:S01]  /*72d0*/  FFMA R50, R74.reuse, R79, R50 ;  /* 0x0000004f4a327223 */ /* 0x040fe20000000032 */
[----:B------:R-:W-:Y:S01]  /*72e0*/  F2FP.BF16.F32.PACK_AB R66, R15, R14 ;  /* 0x0000000e0f42723e */ /* 0x000fe200000010ff */
[----:B------:R-:W-:Y:S01]  /*72f0*/  FMUL R54, R73, R54 ;  /* 0x0000003649367220 */ /* 0x000fe20000400000 */
[----:B------:R-:W-:Y:S01]  /*7300*/  F2FP.BF16.F32.PACK_AB R67, R17, R16 ;  /* 0x000000101143723e */ /* 0x000fe200000010ff */
[----:B------:R-:W-:Y:S01]  /*7310*/  FFMA R51, R74, R80, R51 ;  /* 0x000000504a337223 */ /* 0x000fe20000000033 */
[----:B------:R-:W-:Y:S01]  /*7320*/  LEA R0, R0, UR45, 0x1 ;  /* 0x0000002d00007c11 */ /* 0x000fe2000f8e08ff */
        /* <DEDUP_REMOVED lines=14> */
[----:B------:R1:W-:Y:S01]  /*7410*/  STSM.16.M88.4 [R0+0x200], R64 ;  /* 0x0002004000007844 */ /* 0x0003e20000000200 */
[----:B------:R-:W-:Y:S01]  /*7420*/  F2FP.BF16.F32.PACK_AB R15, R57, R56 ;  /* 0x00000038390f723e */ /* 0x000fe200000010ff */
[C---:B------:R-:W-:Y:S01]  /*7430*/  FFMA R55, R74.reuse, R84, R55 ;  /* 0x000000544a377223 */ /* 0x040fe20000000037 */
[----:B------:R-:W-:Y:S01]  /*7440*/  F2FP.BF16.F32.PACK_AB R48, R49, R48 ;  /* 0x000000303130723e */ /* 0x000fe200000010ff */
[C---:B------:R-:W-:Y:S01]  /*7450*/  FFMA R40, R74.reuse, R85, R40 ;  /* 0x000000554a287223 */ /* 0x040fe20000000028 */
[----:B------:R-:W-:Y:S03]  /*7460*/  F2FP.BF16.F32.PACK_AB R49, R51, R50 ;  /* 0x000000323331723e */ /* 0x000fe600000010ff */
[----:B------:R1:W-:Y:S01]  /*7470*/  STSM.16.M88.4 [R0+0xa00], R12 ;  /* 0x000a000c00007844 */ /* 0x0003e20000000200 */
[----:B------:R-:W-:Y:S01]  /*7480*/  F2FP.BF16.F32.PACK_AB R50, R53, R52 ;  /* 0x000000343532723e */ /* 0x000fe200000010ff */
[C---:B------:R-:W-:Y:S01]  /*7490*/  FFMA R41, R74.reuse, R86, R41 ;  /* 0x000000564a297223 */ /* 0x040fe20000000029 */
[----:B------:R-:W-:Y:S01]  /*74a0*/  F2FP.BF16.F32.PACK_AB R51, R55, R54 ;  /* 0x000000363733723e */ /* 0x000fe200000010ff */
[C---:B------:R-:W-:Y:S01]  /*74b0*/  FFMA R42, R74.reuse, R87, R42 ;  /* 0x000000574a2a7223 */ /* 0x040fe2000000002a */
[C---:B------:R-:W-:Y:S01]  /*74c0*/  FMUL R43, R73.reuse, R43 ;  /* 0x0000002b492b7220 */ /* 0x040fe20000400000 */
[----:B------:R-:W-:Y:S01]  /*74d0*/  FMUL R44, R73, R44 ;  /* 0x0000002c492c7220 */ /* 0x000fe20000400000 */
[----:B------:R-:W-:Y:S01]  /*74e0*/  F2FP.BF16.F32.PACK_AB R40, R41, R40 ;  /* 0x000000282928723e */ /* 0x000fe200000010ff */
[----:B------:R1:W-:Y:S01]  /*74f0*/  STSM.16.M88.4 [R0+0x1200], R48 ;  /* 0x0012003000007844 */ /* 0x0003e20000000200 */
[C---:B------:R-:W-:Y:S01]  /*7500*/  FFMA R43, R74.reuse, R88, R43 ;  /* 0x000000584a2b7223 */ /* 0x040fe2000000002b */
[C---:B------:R-:W-:Y:S01]  /*7510*/  FFMA R44, R74.reuse, R89, R44 ;  /* 0x000000594a2c7223 */ /* 0x040fe2000000002c */
[C---:B------:R-:W-:Y:S01]  /*7520*/  FMUL R45, R73.reuse, R45 ;  /* 0x0000002d492d7220 */ /* 0x040fe20000400000 */
[C---:B------:R-:W-:Y:S01]  /*7530*/  FMUL R46, R73.reuse, R46 ;  /* 0x0000002e492e7220 */ /* 0x040fe20000400000 */
[----:B------:R-:W-:Y:S01]  /*7540*/  FMUL R47, R73, R47 ;  /* 0x0000002f492f7220 */ /* 0x000fe20000400000 */
[----:B------:R-:W-:Y:S01]  /*7550*/  F2FP.BF16.F32.PACK_AB R41, R43, R42 ;  /* 0x0000002a2b29723e */ /* 0x000fe200000010ff */
[C---:B------:R-:W-:Y:S01]  /*7560*/  FFMA R45, R74.reuse, R90, R45 ;  /* 0x0000005a4a2d7223 */ /* 0x040fe2000000002d */
[C---:B------:R-:W-:Y:S01]  /*7570*/  FFMA R46, R74.reuse, R91, R46 ;  /* 0x0000005b4a2e7223 */ /* 0x040fe2000000002e */
[C---:B------:R-:W-:Y:S01]  /*7580*/  FFMA R47, R74.reuse, R92, R47 ;  /* 0x0000005c4a2f7223 */ /* 0x040fe2000000002f */
[----:B------:R-:W-:Y:S01]  /*7590*/  FMUL R32, R73, R32 ;  /* 0x0000002049207220 */ /* 0x000fe20000400000 */
[----:B------:R-:W-:Y:S01]  /*75a0*/  SHF.L.U32 R107, R111, 0x10, RZ ;  /* 0x000000106f6b7819 */ /* 0x000fe200000006ff */
[----:B------:R-:W-:Y:S01]  /*75b0*/  FMUL R33, R73, R33 ;  /* 0x0000002149217220 */ /* 0x000fe20000400000 */
[----:B------:R-:W-:Y:S01]  /*75c0*/  F2FP.BF16.F32.PACK_AB R42, R45, R44 ;  /* 0x0000002c2d2a723e */ /* 0x000fe200000010ff */
[C---:B------:R-:W-:Y:S01]  /*75d0*/  FFMA R32, R74.reuse, R93, R32 ;  /* 0x0000005d4a207223 */ /* 0x040fe20000000020 */
[----:B------:R-:W-:Y:S01]  /*75e0*/  F2FP.BF16.F32.PACK_AB R43, R47, R46 ;  /* 0x0000002e2f2b723e */ /* 0x000fe200000010ff */
[C---:B------:R-:W-:Y:S01]  /*75f0*/  FFMA R33, R74.reuse, R94, R33 ;  /* 0x0000005e4a217223 */ /* 0x040fe20000000021 */
[C---:B------:R-:W-:Y:S01]  /*7600*/  FMUL R34, R73.reuse, R34 ;  /* 0x0000002249227220 */ /* 0x040fe20000400000 */
[C---:B------:R-:W-:Y:S01]  /*7610*/  FMUL R35, R73.reuse, R35 ;  /* 0x0000002349237220 */ /* 0x040fe20000400000 */
[----:B------:R-:W-:Y:S01]  /*7620*/  FMUL R36, R73, R36 ;  /* 0x0000002449247220 */ /* 0x000fe20000400000 */
[----:B------:R-:W-:Y:S01]  /*7630*/  LOP3.LUT R108, R111, 0xffff0000, RZ, 0xc0, !PT ;  /* 0xffff00006f6c7812 */ /* 0x000fe200078ec0ff */
[----:B------:R1:W-:Y:S01]  /*7640*/  STSM.16.M88.4 [R0+0x1a00], R40 ;  /* 0x001a002800007844 */ /* 0x0003e20000000200 */
[----:B------:R-:W-:Y:S01]  /*7650*/  F2FP.BF16.F32.PACK_AB R32, R33, R32 ;  /* 0x000000202120723e */ /* 0x000fe200000010ff */
[C---:B------:R-:W-:Y:S01]  /*7660*/  FFMA R34, R74.reuse, R95, R34 ;  /* 0x0000005f4a227223 */ /* 0x040fe20000000022 */
[C---:B------:R-:W-:Y:S01]  /*7670*/  FFMA R35, R74.reuse, R96, R35 ;  /* 0x000000604a237223 */ /* 0x040fe20000000023 */
[----:B------:R-:W-:Y:S01]  /*7680*/  FFMA R36, R74, R97, R36 ;  /* 0x000000614a247223 */ /* 0x000fe20000000024 */
[C---:B------:R-:W-:Y:S01]  /*7690*/  FMUL R37, R73.reuse, R37 ;  /* 0x0000002549257220 */ /* 0x040fe20000400000 */
[----:B------:R-:W-:Y:S01]  /*76a0*/  SHF.L.U32 R109, R116, 0x10, RZ ;  /* 0x00000010746d7819 */ /* 0x000fe200000006ff */
[----:B------:R-:W-:Y:S01]  /*76b0*/  FMUL R38, R73, R38 ;  /* 0x0000002649267220 */ /* 0x000fe20000400000 */
[----:B------:R-:W-:Y:S01]  /*76c0*/  F2FP.BF16.F32.PACK_AB R33, R35, R34 ;  /* 0x000000222321723e */ /* 0x000fe200000010ff */
[C---:B------:R-:W-:Y:S01]  /*76d0*/  FFMA R37, R74.reuse, R98, R37 ;  /* 0x000000624a257223 */ /* 0x040fe20000000025 */
[C---:B------:R-:W-:Y:S01]  /*76e0*/  FMUL R39, R73.reuse, R39 ;  /* 0x0000002749277220 */ /* 0x040fe20000400000 */
[----:B------:R-:W-:Y:S01]  /*76f0*/  FFMA R38, R74, R99, R38 ;  /* 0x000000634a267223 */ /* 0x000fe20000000026 */
[----:B------:R-:W-:Y:S01]  /*7700*/  LOP3.LUT R110, R116, 0xffff0000, RZ, 0xc0, !PT ;  /* 0xffff0000746e7812 */ /* 0x000fe200078ec0ff */
[----:B------:R-:W-:Y:S01]  /*7710*/  FMUL R24, R73, R24 ;  /* 0x0000001849187220 */ /* 0x000fe20000400000 */
[----:B------:R-:W-:Y:S01]  /*7720*/  F2FP.BF16.F32.PACK_AB R34, R37, R36 ;  /* 0x000000242522723e */ /* 0x000fe200000010ff */
[C---:B------:R-:W-:Y:S01]  /*7730*/  FFMA R39, R74.reuse, R100, R39 ;  /* 0x000000644a277223 */ /* 0x040fe20000000027 */
[----:B------:R-:W-:Y:S01]  /*7740*/  FMUL R25, R73, R25 ;  /* 0x0000001949197220 */ /* 0x000fe20000400000 */
[C---:B------:R-:W-:Y:S01]  /*7750*/  FFMA R24, R74.reuse, R101, R24 ;  /* 0x000000654a187223 */ /* 0x040fe20000000018 */
[----:B------:R-:W-:Y:S01]  /*7760*/  SHF.L.U32 R111, R117, 0x10, RZ ;  /* 0x00000010756f7819 */ /* 0x000fe200000006ff */
[----:B------:R-:W-:Y:S01]  /*7770*/  FMUL R26, R73, R26 ;  /* 0x0000001a491a7220 */ /* 0x000fe20000400000 */
[----:B------:R-:W-:Y:S01]  /*7780*/  F2FP.BF16.F32.PACK_AB R35, R39, R38 ;  /* 0x000000262723723e */ /* 0x000fe200000010ff */
[C---:B------:R-:W-:Y:S01]  /*7790*/  FFMA R25, R74.reuse, R102, R25 ;  /* 0x000000664a197223 */ /* 0x040fe20000000019 */
[----:B------:R-:W-:Y:S01]  /*77a0*/  FMUL R27, R73, R27 ;  /* 0x0000001b491b7220 */ /* 0x000fe20000400000 */
[C---:B------:R-:W-:Y:S01]  /*77b0*/  FFMA R26, R74.reuse, R103, R26 ;  /* 0x000000674a1a7223 */ /* 0x040fe2000000001a */
[----:B------:R-:W-:Y:S01]  /*77c0*/  LOP3.LUT R112, R117, 0xffff0000, RZ, 0xc0, !PT ;  /* 0xffff000075707812 */ /* 0x000fe200078ec0ff */
[----:B------:R1:W-:Y:S01]  /*77d0*/  STSM.16.M88.4 [R0+0x2200], R32 ;  /* 0x0022002000007844 */ /* 0x0003e20000000200 */
[----:B------:R-:W-:Y:S01]  /*77e0*/  F2FP.BF16.F32.PACK_AB R24, R25, R24 ;  /* 0x000000181918723e */ /* 0x000fe200000010ff */
[----:B------:R-:W-:Y:S01]  /*77f0*/  FFMA R27, R74, R104, R27 ;  /* 0x000000684a1b7223 */ /* 0x000fe2000000001b */
[C---:B------:R-:W-:Y:S01]  /*7800*/  FMUL R28, R73.reuse, R28 ;  /* 0x0000001c491c7220 */ /* 0x040fe20000400000 */
[C---:B------:R-:W-:Y:S01]  /*7810*/  FMUL R29, R73.reuse, R29 ;  /* 0x0000001d491d7220 */ /* 0x040fe20000400000 */
[----:B------:R-:W-:Y:S01]  /*7820*/  FMUL R30, R73, R30 ;  /* 0x0000001e491e7220 */ /* 0x000fe20000400000 */
[----:B------:R-:W-:Y:S01]  /*7830*/  SHF.L.U32 R113, R118, 0x10, RZ ;  /* 0x0000001076717819 */ /* 0x000fe200000006ff */
[C---:B------:R-:W-:Y:S01]  /*7840*/  FFMA R28, R74.reuse, R105, R28 ;  /* 0x000000694a1c7223 */ /* 0x040fe2000000001c */
[----:B------:R-:W-:Y:S01]  /*7850*/  F2FP.BF16.F32.PACK_AB R25, R27, R26 ;  /* 0x0000001a1b19723e */ /* 0x000fe200000010ff */
[C---:B------:R-:W-:Y:S01]  /*7860*/  FFMA R29, R74.reuse, R106, R29 ;  /* 0x0000006a4a1d7223 */ /* 0x040fe2000000001d */
[C---:B------:R-:W-:Y:S01]  /*7870*/  FMUL R31, R73.reuse, R31 ;  /* 0x0000001f491f7220 */ /* 0x040fe20000400000 */
[C---:B------:R-:W-:Y:S01]  /*7880*/  FMUL R4, R73.reuse, R4 ;  /* 0x0000000449047220 */ /* 0x040fe20000400000 */
[C---:B------:R-:W-:Y:S01]  /*7890*/  FMUL R5, R73.reuse, R5 ;  /* 0x0000000549057220 */ /* 0x040fe20000400000 */
[C---:B------:R-:W-:Y:S01]  /*78a0*/  FFMA R30, R74.reuse, R107, R30 ;  /* 0x0000006b4a1e7223 */ /* 0x040fe2000000001e */
[C---:B------:R-:W-:Y:S01]  /*78b0*/  FMUL R6, R73.reuse, R6 ;  /* 0x0000000649067220 */ /* 0x040fe20000400000 */
[C---:B------:R-:W-:Y:S01]  /*78c0*/  FFMA R31, R74.reuse, R108, R31 ;  /* 0x0000006c4a1f7223 */ /* 0x040fe2000000001f */
[C---:B------:R-:W-:Y:S01]  /*78d0*/  FMUL R7, R73.reuse, R7 ;  /* 0x0000000749077220 */ /* 0x040fe20000400000 */
[----:B------:R-:W-:Y:S01]  /*78e0*/  FFMA R4, R74, R109, R4 ;  /* 0x0000006d4a047223 */ /* 0x000fe20000000004 */
[----:B------:R-:W-:Y:S01]  /*78f0*/  LOP3.LUT R114, R118, 0xffff0000, RZ, 0xc0, !PT ;  /* 0xffff000076727812 */ /* 0x000fe200078ec0ff */
[----:B------:R-:W-:Y:S01]  /*7900*/  FMUL R8, R73, R8 ;  /* 0x0000000849087220 */ /* 0x000fe20000400000 */
[C---:B------:R-:W-:Y:S01]  /*7910*/  FFMA R5, R74.reuse, R110, R5 ;  /* 0x0000006e4a057223 */ /* 0x040fe20000000005 */
[----:B------:R-:W-:Y:S01]  /*7920*/  SHF.L.U32 R115, R119, 0x10, RZ ;  /* 0x0000001077737819 */ /* 0x000fe200000006ff */
[----:B------:R-:W-:Y:S01]  /*7930*/  FMUL R9, R73, R9 ;  /* 0x0000000949097220 */ /* 0x000fe20000400000 */
[C---:B------:R-:W-:Y:S01]  /*7940*/  FFMA R6, R74.reuse, R111, R6 ;  /* 0x0000006f4a067223 */ /* 0x040fe20000000006 */
[----:B------:R-:W-:Y:S01]  /*7950*/  LOP3.LUT R116, R119, 0xffff0000, RZ, 0xc0, !PT ;  /* 0xffff000077747812 */ /* 0x000fe200078ec0ff */
[C---:B------:R-:W-:Y:S01]  /*7960*/  FMUL R10, R73.reuse, R10 ;  /* 0x0000000a490a7220 */ /* 0x040fe20000400000 */
[C---:B------:R-:W-:Y:S01]  /*7970*/  FFMA R7, R74.reuse, R112, R7 ;  /* 0x000000704a077223 */ /* 0x040fe20000000007 */
[----:B------:R-:W-:Y:S01]  /*7980*/  FMUL R11, R73, R11 ;  /* 0x0000000b490b7220 */ /* 0x000fe20000400000 */
[C---:B------:R-:W-:Y:S01]  /*7990*/  FFMA R8, R74.reuse, R113, R8 ;  /* 0x000000714a087223 */ /* 0x040fe20000000008 */
[C---:B------:R-:W-:Y:S01]  /*79a0*/  FFMA R9, R74.reuse, R114, R9 ;  /* 0x000000724a097223 */ /* 0x040fe20000000009 */
[C---:B------:R-:W-:Y:S01]  /*79b0*/  FFMA R10, R74.reuse, R115, R10 ;  /* 0x000000734a0a7223 */ /* 0x040fe2000000000a */
[----:B------:R-:W-:Y:S01]  /*79c0*/  FFMA R11, R74, R116, R11 ;  /* 0x000000744a0b7223 */ /* 0x000fe2000000000b */
[----:B------:R-:W-:Y:S01]  /*79d0*/  F2FP.BF16.F32.PACK_AB R26, R29, R28 ;  /* 0x0000001c1d1a723e */ /* 0x000fe200000010ff */
[----:B------:R-:W-:Y:S01]  /*79e0*/  UIADD3 UR7, UPT, UPT, UR46, 0x1, URZ ;  /* 0x000000012e077890 */ /* 0x000fe2000fffe0ff */
[----:B------:R-:W-:Y:S01]  /*79f0*/  F2FP.BF16.F32.PACK_AB R27, R31, R30 ;  /* 0x0000001e1f1b723e */ /* 0x000fe200000010ff */
[----:B------:R-:W-:Y:S01]  /*7a00*/  BSSY.RECONVERGENT B0, `(.L_x_105) ;  /* 0x0000035000007945 */ /* 0x000fe20003800200 */
[----:B------:R-:W-:Y:S02]  /*7a10*/  F2FP.BF16.F32.PACK_AB R4, R5, R4 ;  /* 0x000000040504723e */ /* 0x000fe400000010ff */
[----:B------:R-:W-:Y:S01]  /*7a20*/  F2FP.BF16.F32.PACK_AB R5, R7, R6 ;  /* 0x000000060705723e */ /* 0x000fe200000010ff */
[----:B------:R1:W-:Y:S01]  /*7a30*/  STSM.16.M88.4 [R0+0x2a00], R24 ;  /* 0x002a001800007844 */ /* 0x0003e20000000200 */
[----:B------:R-:W-:Y:S02]  /*7a40*/  F2FP.BF16.F32.PACK_AB R6, R9, R8 ;  /* 0x000000080906723e */ /* 0x000fe400000010ff */
[----:B------:R-:W-:Y:S05]  /*7a50*/  F2FP.BF16.F32.PACK_AB R7, R11, R10 ;  /* 0x0000000a0b07723e */ /* 0x000fea00000010ff */
[----:B------:R1:W-:Y:S01]  /*7a60*/  STSM.16.M88.4 [R0+0x3200], R4 ;  /* 0x0032000400007844 */ /* 0x0003e20000000200 */
[----:B------:R-:W-:Y:S01]  /*7a70*/  @!PT LDS RZ, [RZ] ;  /* 0x00000000fffff984 */ /* 0x000fe20000000800 */
[----:B------:R-:W-:Y:S01]  /*7a80*/  @!PT LDS RZ, [RZ] ;  /* 0x00000000fffff984 */ /* 0x000fe20000000800 */
[----:B------:R-:W-:Y:S01]  /*7a90*/  @!PT LDS RZ, [RZ] ;  /* 0x00000000fffff984 */ /* 0x000fe20000000800 */
[----:B------:R-:W-:Y:S01]  /*7aa0*/  @!PT LDS RZ, [RZ] ;  /* 0x00000000fffff984 */ /* 0x000fe20000000800 */
[----:B------:R2:W-:Y:S07]  /*7ab0*/  MEMBAR.ALL.CTA ;  /* 0x0000000000007992 */ /* 0x0005ee0000008000 */
[----:B--2---:R-:W2:Y:S02]  /*7ac0*/  FENCE.VIEW.ASYNC.S ;  /* 0x00000000000073c6 */ /* 0x004ea40000000000 */
[----:B--2---:R-:W-:Y:S06]  /*7ad0*/  BAR.SYNC.DEFER_BLOCKING 0x1, 0x80 ;  /* 0x0042000000007b1d */ /* 0x004fec0000010000 */
[----:B------:R-:W-:Y:S05]  /*7ae0*/  @P0 BRA `(.L_x_106) ;  /* 0x0000000000980947 */ /* 0x000fea0003800000 */
[----:B------:R-:W2:Y:S01]  /*7af0*/  LDCU.64 UR12, c[0x0][0x348] ;  /* 0x00006900ff0c77ac */ /* 0x000ea20008000a00 */
[----:B------:R-:W-:Y:S02]  /*7b00*/  UIMAD UR6, UR46, 0x3800, UR45 ;  /* 0x000038002e0678a4 */ /* 0x000fe4000f8e022d */
[----:B------:R-:W-:Y:S02]  /*7b10*/  UIMAD UR9, UR48, 0x70, URZ ;  /* 0x00000070300978a4 */ /* 0x000fe4000f8e02ff */
[----:B------:R-:W-:Y:S02]  /*7b20*/  USHF.L.U32 UR10, UR47, 0x6, URZ ;  /* 0x000000062f0a7899 */ /* 0x000fe400080006ff */
[----:B------:R-:W-:Y:S01]  /*7b30*/  UIADD3 UR8, UPT, UPT, UR6, 0x200, URZ ;  /* 0x0000020006087890 */ /* 0x000fe2000fffe0ff */
[----:B------:R-:W-:Y:S01]  /*7b40*/  UMOV UR11, UR36 ;  /* 0x00000024000b7c82 */ /* 0x000fe20008000000 */
[----:B------:R-:W-:Y:S01]  /*7b50*/  UMOV UR15, UR36 ;  /* 0x00000024000f7c82 */ /* 0x000fe20008000000 */
[----:B------:R-:W-:Y:S02]  /*7b60*/  UIADD3 UR25, UPT, UPT, UR9, 0x20, URZ ;  /* 0x0000002009197890 */ /* 0x000fe4000fffe0ff */
[----:B------:R-:W-:Y:S01]  /*7b70*/  UMOV UR14, UR10 ;  /* 0x0000000a000e7c82 */ /* 0x000fe20008000000 */
[----:B------:R-:W-:Y:S02]  /*7b80*/  UIADD3 UR24, UPT, UPT, UR6, 0x1200, URZ ;  /* 0x0000120006187890 */ /* 0x000fe4000fffe0ff */
[----:B--2---:R-:W-:Y:S02]  /*7b90*/  UIADD3 UR4, UP0, UPT, UR12, 0x680, URZ ;  /* 0x000006800c047890 */ /* 0x004fe4000ff1e0ff */
[----:B------:R-:W-:Y:S02]  /*7ba0*/  UIADD3 UR12, UPT, UPT, UR6, 0xa00, URZ ;  /* 0x00000a00060c7890 */ /* 0x000fe4000fffe0ff */
[----:B------:R-:W-:Y:S02]  /*7bb0*/  UIADD3.X UR5, UPT, UPT, URZ, UR13, URZ, UP0, !UPT ;  /* 0x0000000dff057290 */ /* 0x000fe400087fe4ff */
[----:B------:R-:W-:Y:S01]  /*7bc0*/  UIADD3 UR13, UPT, UPT, UR9, 0x10, URZ ;  /* 0x00000010090d7890 */ /* 0x000fe2000fffe0ff */
[----:B------:R-:W-:Y:S01]  /*7bd0*/  UMOV UR27, UR36 ;  /* 0x00000024001b7c82 */ /* 0x000fe20008000000 */
[----:B------:R-:W-:Y:S01]  /*7be0*/  UMOV UR26, UR10 ;  /* 0x0000000a001a7c82 */ /* 0x000fe20008000000 */
[----:B------:R-:W-:Y:S02]  /*7bf0*/  UIADD3 UR29, UPT, UPT, UR9, 0x30, URZ ;  /* 0x00000030091d7890 */ /* 0x000fe4000fffe0ff */
[----:B------:R-:W-:Y:S02]  /*7c00*/  UIADD3 UR28, UPT, UPT, UR6, 0x1a00, URZ ;  /* 0x00001a00061c7890 */ /* 0x000fe4000fffe0ff */
[----:B------:R2:W-:Y:S01]  /*7c10*/  UTMASTG.3D [UR8], [UR4] ;  /* 0x00000008040073b5 */ /* 0x0005e20008010000 */
[----:B------:R-:W-:Y:S01]  /*7c20*/  UMOV UR31, UR36 ;  /* 0x00000024001f7c82 */ /* 0x000fe20008000000 */
[----:B------:R-:W-:Y:S01]  /*7c30*/  UMOV UR30, UR10 ;  /* 0x0000000a001e7c82 */ /* 0x000fe20008000000 */
[----:B------:R-:W-:Y:S02]  /*7c40*/  UIADD3 UR21, UPT, UPT, UR9, 0x40, URZ ;  /* 0x0000004009157890 */ /* 0x000fe4000fffe0ff */
[----:B------:R-:W-:Y:S01]  /*7c50*/  UIADD3 UR20, UPT, UPT, UR6, 0x2200, URZ ;  /* 0x0000220006147890 */ /* 0x000fe2000fffe0ff */
[----:B------:R-:W-:Y:S01]  /*7c60*/  UMOV UR23, UR36 ;  /* 0x0000002400177c82 */ /* 0x000fe20008000000 */
[----:B------:R3:W-:Y:S01]  /*7c70*/  UTMASTG.3D [UR12], [UR4] ;  /* 0x0000000c040073b5 */ /* 0x0007e20008010000 */
[----:B------:R-:W-:Y:S01]  /*7c80*/  UMOV UR22, UR10 ;  /* 0x0000000a00167c82 */ /* 0x000fe20008000000 */
[----:B------:R-:W-:Y:S02]  /*7c90*/  UIADD3 UR17, UPT, UPT, UR9, 0x50, URZ ;  /* 0x0000005009117890 */ /* 0x000fe4000fffe0ff */
[----:B------:R-:W-:Y:S01]  /*7ca0*/  UIADD3 UR16, UPT, UPT, UR6, 0x2a00, URZ ;  /* 0x00002a0006107890 */ /* 0x000fe2000fffe0ff */
[----:B------:R-:W-:Y:S01]  /*7cb0*/  UMOV UR19, UR36 ;  /* 0x0000002400137c82 */ /* 0x000fe20008000000 */
[----:B------:R-:W-:Y:S01]  /*7cc0*/  UMOV UR18, UR10 ;  /* 0x0000000a00127c82 */ /* 0x000fe20008000000 */
[----:B------:R3:W-:Y:S01]  /*7cd0*/  UTMASTG.3D [UR24], [UR4] ;  /* 0x00000018040073b5 */ /* 0x0007e20008010000 */
[----:B------:R3:W-:Y:S01]  /*7ce0*/  UTMASTG.3D [UR28], [UR4] ;  /* 0x0000001c040073b5 */ /* 0x0007e20008010000 */
[----:B------:R3:W-:Y:S01]  /*7cf0*/  UTMASTG.3D [UR20], [UR4] ;  /* 0x00000014040073b5 */ /* 0x0007e20008010000 */
[----:B--2---:R-:W-:Y:S02]  /*7d00*/  UIADD3 UR9, UPT, UPT, UR9, 0x60, URZ ;  /* 0x0000006009097890 */ /* 0x004fe4000fffe0ff */
[----:B------:R-:W-:Y:S01]  /*7d10*/  UIADD3 UR8, UPT, UPT, UR6, 0x3200, URZ ;  /* 0x0000320006087890 */ /* 0x000fe2000fffe0ff */
[----:B------:R3:W-:Y:S08]  /*7d20*/  UTMASTG.3D [UR16], [UR4] ;  /* 0x00000010040073b5 */ /* 0x0007f00008010000 */
[----:B------:R3:W-:Y:S02]  /*7d30*/  UTMASTG.3D [UR8], [UR4] ;  /* 0x00000008040073b5 */ /* 0x0007e40008010000 */
[----:B---3--:R0:W-:Y:S02]  /*7d40*/  UTMACMDFLUSH ;  /* 0x00000000000079b7 */ /* 0x0081e40000000000 */
.L_x_106:
[----:B------:R-:W-:Y:S05]  /*7d50*/  BSYNC.RECONVERGENT B0 ;  /* 0x0000000000007941 */ /* 0x000fea0003800200 */
.L_x_105:
[----:B------:R-:W-:Y:S04]  /*7d60*/  BSSY.RECONVERGENT B0, `(.L_x_107) ;  /* 0x0000003000007945 */ /* 0x000fe80003800200 */
[----:B------:R-:W-:Y:S05]  /*7d70*/  @P0 BRA `(.L_x_108) ;  /* 0x0000000000040947 */ /* 0x000fea0003800000 */
[----:B------:R-:W-:Y:S04]  /*7d80*/  DEPBAR.LE SB0, 0x0 ;  /* 0x000080000000791a */ /* 0x000fe80000000000 */
.L_x_108:
[----:B------:R-:W-:Y:S05]  /*7d90*/  BSYNC.RECONVERGENT B0 ;  /* 0x0000000000007941 */ /* 0x000fea0003800200 */
.L_x_107:
[----:B------:R-:W-:Y:S01]  /*7da0*/  BAR.SYNC.DEFER_BLOCKING 0x1, 0x80 ;  /* 0x0042000000007b1d */ /* 0x000fe20000010000 */
[----:B------:R-:W-:Y:S01]  /*7db0*/  UIADD3 UR49, UPT, UPT, UR49, 0x1, URZ ;  /* 0x0000000131317890 */ /* 0x000fe2000fffe0ff */
[----:B------:R-:W-:Y:S03]  /*7dc0*/  IADD3 R72, PT, PT, R72, 0x1, RZ ;  /* 0x0000000148487810 */ /* 0x000fe60007ffe0ff */
[----:B------:R-:W-:Y:S09]  /*7dd0*/  UISETP.NE.AND UP0, UPT, UR49, URZ, UPT ;  /* 0x000000ff3100728c */ /* 0x000ff2000bf05270 */
[----:B------:R-:W-:Y:S05]  /*7de0*/  BRA.U !UP0, `(.L_x_109) ;  /* 0x0000000108287547 */ /* 0x000fea000b800000 */
[----:B------:R-:W-:Y:S01]  /*7df0*/  ISETP.NE.AND P0, PT, R137, RZ, PT ;  /* 0x000000ff8900720c */ /* 0x000fe20003f05270 */
[----:B-1----:R-:W-:Y:S11]  /*7e00*/  IMAD.U32 R0, RZ, RZ, UR42 ;  /* 0x0000002aff007e24 */ /* 0x002ff6000f8e00ff */
[----:B------:R-:W-:Y:S01]  /*7e10*/  @!UPT UIADD3 URZ, UPT, UPT, URZ, URZ, URZ ;  /* 0x000000fffffff290 */ /* 0x000fe2000fffe0ff */
[C---:B------:R-:W-:Y:S01]  /*7e20*/  @P0 LEA R3, R132.reuse, UR45, 0x3 ;  /* 0x0000002d84030c11 */ /* 0x040fe2000f8e18ff */
[----:B------:R-:W-:Y:S04]  /*7e30*/  VIADD R132, R132, 0x1 ;  /* 0x0000000184847836 */ /* 0x000fe80000000000 */
[----:B------:R-:W-:Y:S05]  /*7e40*/  @P0 VIADD R3, R3, 0x50 ;  /* 0x0000005003030836 */ /* 0x000fea0000000000 */
[----:B------:R-:W-:Y:S04]  /*7e50*/  @P0 PRMT R0, R0, 0x654, R3 ;  /* 0x0000065400000816 */ /* 0x000fe80000000003 */
[----:B------:R2:W-:Y:S01]  /*7e60*/  @P0 SYNCS.ARRIVE.TRANS64.RED.A1T0 RZ, [R0+URZ], RZ ;  /* 0x000000ff00ff09a7 */ /* 0x0005e200081004ff */
[C---:B------:R-:W-:Y:S04]  /*7e70*/  ISETP.NE.AND P0, PT, R132.reuse, 0x2, PT ;  /* 0x000000028400780c */ /* 0x040fe80003f05270 */
[----:B------:R-:W-:Y:S09]  /*7e80*/  SEL R132, R132, RZ, P0 ;  /* 0x000000ff84847207 */ /* 0x000ff20000000000 */
.L_x_109:
[----:B------:R-:W-:Y:S01]  /*7e90*/  ISETP.NE.AND P0, PT, R131, 0x2, PT ;  /* 0x000000028300780c */ /* 0x000fe20003f05270 */
[----:B------:R-:W-:Y:S01]  /*7ea0*/  UISETP.NE.AND UP1, UPT, UR56, URZ, UPT ;  /* 0x000000ff3800728c */ /* 0x000fe2000bf25270 */
[----:B------:R-:W-:Y:S01]  /*7eb0*/  ISETP.NE.AND P1, PT, R72, 0x4, PT ;  /* 0x000000044800780c */ /* 0x000fe20003f25270 */
[----:B------:R-:W-:Y:S01]  /*7ec0*/  UISETP.NE.AND UP0, UPT, UR7, 0x2, UPT ;  /* 0x000000020700788c */ /* 0x000fe2000bf05270 */
[----:B------:R-:W-:Y:S01]  /*7ed0*/  SEL R3, RZ, 0x1, P0 ;  /* 0x00000001ff037807 */ /* 0x000fe20000000000 */
[----:B------:R-:W-:Y:S01]  /*7ee0*/  UIADD3 UR48, UPT, UPT, UR37, UR58, URZ ;  /* 0x0000003a25307290 */ /* 0x000fe2000fffe0ff */
[----:B-12---:R-:W-:Y:S01]  /*7ef0*/  SEL R0, RZ, 0x1, P1 ;  /* 0x00000001ff007807 */ /* 0x006fe20000800000 */
[----:B------:R-:W-:Y:S01]  /*7f00*/  USEL UR4, URZ, 0x1, UP0 ;  /* 0x00000001ff047887 */ /* 0x000fe20008000000 */
[----:B------:R-:W-:Y:S01]  /*7f10*/  LOP3.LUT R133, R133, R3, RZ, 0x3c, !PT ;  /* 0x0000000385857212 */ /* 0x000fe200078e3cff */
[----:B------:R-:W-:Y:S01]  /*7f20*/  UIADD3 UR47, UPT, UPT, UR38, UR59, URZ ;  /* 0x0000003b262f7290 */ /* 0x000fe2000fffe0ff */
[----:B------:R-:W-:Y:S01]  /*7f30*/  LOP3.LUT R134, R134, R0, RZ, 0x3c, !PT ;  /* 0x0000000086867212 */ /* 0x000fe200078e3cff */
[----:B------:R-:W-:Y:S01]  /*7f40*/  USEL UR46, UR7, URZ, UP0 ;  /* 0x000000ff072e7287 */ /* 0x000fe20008000000 */
[----:B------:R-:W-:Y:S01]  /*7f50*/  SEL R131, R131, RZ, P0 ;  /* 0x000000ff83837207 */ /* 0x000fe20000000000 */
[----:B------:R-:W-:Y:S01]  /*7f60*/  UMOV UR36, UR57 ;  /* 0x0000003900247c82 */ /* 0x000fe20008000000 */
[----:B------:R-:W-:Y:S02]  /*7f70*/  SEL R72, R72, RZ, P1 ;  /* 0x000000ff48487207 */ /* 0x000fe40000800000 */
[----:B------:R-:W-:Y:S01]  /*7f80*/  LOP3.LUT R135, R135, UR4, RZ, 0x3c, !PT ;  /* 0x0000000487877c12 */ /* 0x000fe2000f8e3cff */
[----:B------:R-:W-:Y:S06]  /*7f90*/  BRA.U UP1, `(.L_x_110) ;  /* 0xffffffd101dc7547 */ /* 0x000fec000b83ffff */
[----:B------:R-:W-:-:S09]  /*7fa0*/  UISETP.NE.AND UP0, UPT, UR63, URZ, UPT ;  /* 0x000000ff3f00728c */ /* 0x000fd2000bf05270 */
[----:B------:R-:W-:Y:S05]  /*7fb0*/  BRA.U !UP0, `(.L_x_111) ;  /* 0x0000000108487547 */ /* 0x000fea000b800000 */
[----:B------:R-:W1:Y:S02]  /*7fc0*/  LDCU.64 UR4, c[0x0][0x890] ;  /* 0x00011200ff0477ac */ /* 0x000e640008000a00 */
[----:B-1----:R-:W-:-:S04]  /*7fd0*/  UISETP.NE.U32.AND UP0, UPT, UR4, URZ, UPT ;  /* 0x000000ff0400728c */ /* 0x002fc8000bf05070 */
[----:B------:R-:W-:-:S09]  /*7fe0*/  UISETP.NE.AND.EX UP0, UPT, UR5, URZ, UPT, UP0 ;  /* 0x000000ff0500728c */ /* 0x000fd2000bf05300 */
[----:B------:R-:W-:Y:S05]  /*7ff0*/  BRA.U UP0, `(.L_x_112) ;  /* 0x00000001000c7547 */ /* 0x000fea000b800000 */
[----:B------:R-:W-:-:S13]  /*8000*/  FSETP.NEU.AND P0, PT, R74, RZ, PT ;  /* 0x000000ff4a00720b */ /* 0x000fda0003f0d000 */
[----:B------:R-:W-:Y:S05]  /*8010*/  @!P0 EXIT ;  /* 0x000000000000894d */ /* 0x000fea0003800000 */
[----:B------:R-:W-:Y:S05]  /*8020*/  BRA `(.L_x_111) ;  /* 0x00000000002c7947 */ /* 0x000fea0003800000 */
.L_x_112:
[----:B------:R-:W-:Y:S01]  /*8030*/  LOP3.LUT P0, RZ, R129, 0xff, RZ, 0xc0, !PT ;  /* 0x000000ff81ff7812 */ /* 0x000fe2000780c0ff */
[----:B------:R-:W-:-:S12]  /*8040*/  BSSY.RECONVERGENT B0, `(.L_x_111) ;  /* 0x0000009000007945 */ /* 0x000fd80003800200 */
[----:B------:R-:W-:Y:S05]  /*8050*/  @P0 BRA `(.L_x_113) ;  /* 0x0000000000140947 */ /* 0x000fea0003800000 */
[----:B------:R-:W1:Y:S02]  /*8060*/  LDCU.64 UR4, c[0x0][0x888] ;  /* 0x00011100ff0477ac */ /* 0x000e640008000a00 */
[----:B-1----:R-:W-:-:S04]  /*8070*/  ISETP.NE.U32.AND P0, PT, RZ, UR4, PT ;  /* 0x00000004ff007c0c */ /* 0x002fc8000bf05070 */
[----:B------:R-:W-:-:S13]  /*8080*/  ISETP.NE.AND.EX P0, PT, RZ, UR5, PT, P0 ;  /* 0x00000005ff007c0c */ /* 0x000fda000bf05300 */
[----:B------:R-:W-:Y:S05]  /*8090*/  @!P0 EXIT ;  /* 0x000000000000894d */ /* 0x000fea0003800000 */
[----:B------:R-:W-:Y:S05]  /*80a0*/  BRA `(.L_x_114) ;  /* 0x0000000000087947 */ /* 0x000fea0003800000 */
.L_x_113:
[----:B------:R-:W-:-:S13]  /*80b0*/  FSETP.NEU.AND P0, PT, R74, RZ, PT ;  /* 0x000000ff4a00720b */ /* 0x000fda0003f0d000 */
[----:B------:R-:W-:Y:S05]  /*80c0*/  @!P0 EXIT ;  /* 0x000000000000894d */ /* 0x000fea0003800000 */
.L_x_114:
[----:B------:R-:W-:Y:S05]  /*80d0*/  BSYNC.RECONVERGENT B0 ;  /* 0x0000000000007941 */ /* 0x000fea0003800200 */
.L_x_111:
[----:B------:R-:W-:-:S04]  /*80e0*/  DEPBAR.LE SB0, 0x0 ;  /* 0x000080000000791a */ /* 0x000fc80000000000 */
[----:B------:R-:W-:Y:S05]  /*80f0*/  EXIT ;  /* 0x000000000000794d */ /* 0x000fea0003800000 */
.L_x_24:
[----:B---3--:R3:W4:Y:S02]  /*8100*/  SYNCS.PHASECHK.TRANS64.TRYWAIT P0, [R0+URZ+0xe0], R2 ;  /* 0x0000e002000075a7 */ /* 0x00872400080011ff */
[----:B----4-:R-:W-:Y:S05]  /*8110*/  @!P0 NANOSLEEP.SYNCS 0x989680 ;  /* 0x009896800000895d */ /* 0x010fea0003900000 */
[----:B------:R-:W4:Y:S02]  /*8120*/  @!P0 SYNCS.PHASECHK.TRANS64 P0, [R0+URZ+0xe0], R2 ;  /* 0x0000e002000085a7 */ /* 0x000f2400080010ff */
[----:B----4-:R-:W-:Y:S05]  /*8130*/  @!P0 BRA `(.L_x_24) ;  /* 0xfffffffc00f08947 */ /* 0x010fea000383ffff */
[----:B------:R-:W-:Y:S05]  /*8140*/  BRA `(.L_x_115) ;  /* 0xffffff9400b47947 */ /* 0x000fea000383ffff */
.L_x_27:
[----:B--2---:R-:W-:Y:S07]  /*8150*/  MOV R0, UR33 ;  /* 0x0000002100007c02 */ /* 0x004fee0008000f00 */
.L_x_116:
[----:B--2---:R2:W3:Y:S02]  /*8160*/  SYNCS.PHASECHK.TRANS64.TRYWAIT P0, [R0+URZ+0x20], R3 ;  /* 0x00002003000075a7 */ /* 0x0044e400080011ff */
[----:B---3--:R-:W-:Y:S05]  /*8170*/  @!P0 NANOSLEEP.SYNCS 0x989680 ;  /* 0x009896800000895d */ /* 0x008fea0003900000 */
[----:B------:R-:W3:Y:S02]  /*8180*/  @!P0 SYNCS.PHASECHK.TRANS64 P0, [R0+URZ+0x20], R3 ;  /* 0x00002003000085a7 */ /* 0x000ee400080010ff */
[----:B---3--:R-:W-:Y:S05]  /*8190*/  @!P0 BRA `(.L_x_116) ;  /* 0xfffffffc00f08947 */ /* 0x008fea000383ffff */
[----:B------:R-:W-:Y:S05]  /*81a0*/  BRA `(.L_x_26) ;  /* 0xffffff9400fc7947 */ /* 0x000fea000383ffff */
.L_x_34:
[----:B-1----:R-:W-:Y:S07]  /*81b0*/  MOV R0, UR33 ;  /* 0x0000002100007c02 */ /* 0x002fee0008000f00 */
.L_x_117:
[----:B-1----:R1:W2:Y:S02]  /*81c0*/  SYNCS.PHASECHK.TRANS64.TRYWAIT P0, [R0+URZ+0x20], R3 ;  /* 0x00002003000075a7 */ /* 0x0022a400080011ff */
[----:B--2---:R-:W-:Y:S05]  /*81d0*/  @!P0 NANOSLEEP.SYNCS 0x989680 ;  /* 0x009896800000895d */ /* 0x004fea0003900000 */
[----:B------:R-:W2:Y:S02]  /*81e0*/  @!P0 SYNCS.PHASECHK.TRANS64 P0, [R0+URZ+0x20], R3 ;  /* 0x00002003000085a7 */ /* 0x000ea400080010ff */
[----:B--2---:R-:W-:Y:S05]  /*81f0*/  @!P0 BRA `(.L_x_117) ;  /* 0xfffffffc00f08947 */ /* 0x004fea000383ffff */
[----:B------:R-:W-:Y:S05]  /*8200*/  BRA `(.L_x_33) ;  /* 0xffffff9800ec7947 */ /* 0x000fea000383ffff */
.L_x_39:
[----:B-1----:R1:W2:Y:S02]  /*8210*/  SYNCS.PHASECHK.TRANS64.TRYWAIT P0, [R3+URZ+0x70], R0 ;  /* 0x00007000030075a7 */ /* 0x0022a400080011ff */
[----:B--2---:R-:W-:Y:S05]  /*8220*/  @!P0 NANOSLEEP.SYNCS 0x989680 ;  /* 0x009896800000895d */ /* 0x004fea0003900000 */
[----:B------:R-:W2:Y:S02]  /*8230*/  @!P0 SYNCS.PHASECHK.TRANS64 P0, [R3+URZ+0x70], R0 ;  /* 0x00007000030085a7 */ /* 0x000ea400080010ff */
[----:B--2---:R-:W-:Y:S05]  /*8240*/  @!P0 BRA `(.L_x_39) ;  /* 0xfffffffc00f08947 */ /* 0x004fea000383ffff */
[----:B------:R-:W-:Y:S05]  /*8250*/  BRA `(.L_x_118) ;  /* 0xffffff9c00bc7947 */ /* 0x000fea000383ffff */
.L_x_43:
[----:B------:R-:W-:-:S07]  /*8260*/  MOV R0, UR4 ;  /* 0x0000000400007c02 */ /* 0x000fce0008000f00 */
.L_x_119:
[----:B-1----:R1:W2:Y:S02]  /*8270*/  SYNCS.PHASECHK.TRANS64.TRYWAIT P0, [R0+URZ], R2 ;  /* 0x00000002000075a7 */ /* 0x0022a400080011ff */
[----:B--2---:R-:W-:Y:S05]  /*8280*/  @!P0 NANOSLEEP.SYNCS 0x989680 ;  /* 0x009896800000895d */ /* 0x004fea0003900000 */
[----:B------:R-:W2:Y:S02]  /*8290*/  @!P0 SYNCS.PHASECHK.TRANS64 P0, [R0+URZ], R2 ;  /* 0x00000002000085a7 */ /* 0x000ea400080010ff */
[----:B--2---:R-:W-:Y:S05]  /*82a0*/  @!P0 BRA `(.L_x_119) ;  /* 0xfffffffc00f08947 */ /* 0x004fea000383ffff */
[----:B------:R-:W-:Y:S05]  /*82b0*/  BRA `(.L_x_120) ;  /* 0xffffffa400607947 */ /* 0x000fea000383ffff */
.L_x_44:
[----:B------:R-:W-:-:S07]  /*82c0*/  MOV R0, UR5 ;  /* 0x0000000500007c02 */ /* 0x000fce0008000f00 */
.L_x_121:
[----:B-1----:R1:W2:Y:S02]  /*82d0*/  SYNCS.PHASECHK.TRANS64.TRYWAIT P0, [R0+URZ], R3 ;  /* 0x00000003000075a7 */ /* 0x0022a400080011ff */
[----:B--2---:R-:W-:Y:S05]  /*82e0*/  @!P0 NANOSLEEP.SYNCS 0x989680 ;  /* 0x009896800000895d */ /* 0x004fea0003900000 */
[----:B------:R-:W2:Y:S02]  /*82f0*/  @!P0 SYNCS.PHASECHK.TRANS64 P0, [R0+URZ], R3 ;  /* 0x00000003000085a7 */ /* 0x000ea400080010ff */
[----:B--2---:R-:W-:Y:S05]  /*8300*/  @!P0 BRA `(.L_x_121) ;  /* 0xfffffffc00f08947 */ /* 0x004fea000383ffff */
[----:B------:R-:W-:Y:S05]  /*8310*/  BRA `(.L_x_122) ;  /* 0xffffffa4006c7947 */ /* 0x000fea000383ffff */
.L_x_45:
[----:B------:R-:W-:-:S07]  /*8320*/  MOV R0, UR5 ;  /* 0x0000000500007c02 */ /* 0x000fce0008000f00 */
.L_x_123:
[----:B-1----:R1:W2:Y:S02]  /*8330*/  SYNCS.PHASECHK.TRANS64.TRYWAIT P0, [R0+URZ], R3 ;  /* 0x00000003000075a7 */ /* 0x0022a400080011ff */
[----:B--2---:R-:W-:Y:S05]  /*8340*/  @!P0 NANOSLEEP.SYNCS 0x989680 ;  /* 0x009896800000895d */ /* 0x004fea0003900000 */
[----:B------:R-:W2:Y:S02]  /*8350*/  @!P0 SYNCS.PHASECHK.TRANS64 P0, [R0+URZ], R3 ;  /* 0x00000003000085a7 */ /* 0x000ea400080010ff */
[----:B--2---:R-:W-:Y:S05]  /*8360*/  @!P0 BRA `(.L_x_123) ;  /* 0xfffffffc00f08947 */ /* 0x004fea000383ffff */
[----:B------:R-:W-:Y:S05]  /*8370*/  BRA `(.L_x_124) ;  /* 0xffffffa400787947 */ /* 0x000fea000383ffff */
.L_x_48:
[----:B--2---:R2:W3:Y:S02]  /*8380*/  SYNCS.PHASECHK.TRANS64.TRYWAIT P0, [R2+URZ+0xd0], R4 ;  /* 0x0000d004020075a7 */ /* 0x0044e400080011ff */
[----:B---3--:R-:W-:Y:S05]  /*8390*/  @!P0 NANOSLEEP.SYNCS 0x989680 ;  /* 0x009896800000895d */ /* 0x008fea0003900000 */
[----:B------:R-:W3:Y:S02]  /*83a0*/  @!P0 SYNCS.PHASECHK.TRANS64 P0, [R2+URZ+0xd0], R4 ;  /* 0x0000d004020085a7 */ /* 0x000ee400080010ff */
[----:B---3--:R-:W-:Y:S05]  /*83b0*/  @!P0 BRA `(.L_x_48) ;  /* 0xfffffffc00f08947 */ /* 0x008fea000383ffff */
[----:B------:R-:W-:Y:S05]  /*83c0*/  BRA `(.L_x_125) ;  /* 0xffffffa400d47947 */ /* 0x000fea000383ffff */
.L_x_49:
[----:B------:R-:W-:-:S07]  /*83d0*/  MOV R2, UR4 ;  /* 0x0000000400027c02 */ /* 0x000fce0008000f00 */
.L_x_126:
[----:B--2---:R2:W3:Y:S02]  /*83e0*/  SYNCS.PHASECHK.TRANS64.TRYWAIT P0, [R2+URZ+0x80], R5 ;  /* 0x00008005020075a7 */ /* 0x0044e400080011ff */
[----:B---3--:R-:W-:Y:S05]  /*83f0*/  @!P0 NANOSLEEP.SYNCS 0x989680 ;  /* 0x009896800000895d */ /* 0x008fea0003900000 */
[----:B------:R-:W3:Y:S02]  /*8400*/  @!P0 SYNCS.PHASECHK.TRANS64 P0, [R2+URZ+0x80], R5 ;  /* 0x00008005020085a7 */ /* 0x000ee400080010ff */
[----:B---3--:R-:W-:Y:S05]  /*8410*/  @!P0 BRA `(.L_x_126) ;  /* 0xfffffffc00f08947 */ /* 0x008fea000383ffff */
[----:B------:R-:W-:Y:S05]  /*8420*/  BRA `(.L_x_127) ;  /* 0xffffffa400e47947 */ /* 0x000fea000383ffff */
.L_x_50:
[----:B--2---:R2:W3:Y:S02]  /*8430*/  SYNCS.PHASECHK.TRANS64.TRYWAIT P1, [R2+URZ+0x70], R4 ;  /* 0x00007004020075a7 */ /* 0x0044e400080211ff */
[----:B---3--:R-:W-:Y:S05]  /*8440*/  @!P1 NANOSLEEP.SYNCS 0x989680 ;  /* 0x009896800000995d */ /* 0x008fea0003900000 */
[----:B------:R-:W3:Y:S02]  /*8450*/  @!P1 SYNCS.PHASECHK.TRANS64 P1, [R2+URZ+0x70], R4 ;  /* 0x00007004020095a7 */ /* 0x000ee400080210ff */
[----:B---3--:R-:W-:Y:S05]  /*8460*/  @!P1 BRA `(.L_x_50) ;  /* 0xfffffffc00f09947 */ /* 0x008fea000383ffff */
[----:B------:R-:W-:Y:S05]  /*8470*/  BRA `(.L_x_128) ;  /* 0xffffffa800147947 */ /* 0x000fea000383ffff */
.L_x_53:
[----:B------:R-:W-:-:S07]  /*8480*/  MOV R0, UR4 ;  /* 0x0000000400007c02 */ /* 0x000fce0008000f00 */
.L_x_129:
[----:B--2---:R2:W3:Y:S02]  /*8490*/  SYNCS.PHASECHK.TRANS64.TRYWAIT P0, [R0+URZ+0x80], R2 ;  /* 0x00008002000075a7 */ /* 0x0044e400080011ff */
[----:B---3--:R-:W-:Y:S05]  /*84a0*/  @!P0 NANOSLEEP.SYNCS 0x989680 ;  /* 0x009896800000895d */ /* 0x008fea0003900000 */
[----:B------:R-:W3:Y:S02]  /*84b0*/  @!P0 SYNCS.PHASECHK.TRANS64 P0, [R0+URZ+0x80], R2 ;  /* 0x00008002000085a7 */ /* 0x000ee400080010ff */
[----:B---3--:R-:W-:Y:S05]  /*84c0*/  @!P0 BRA `(.L_x_129) ;  /* 0xfffffffc00f08947 */ /* 0x008fea000383ffff */
[----:B------:R-:W-:Y:S05]  /*84d0*/  BRA `(.L_x_52) ;  /* 0xffffffa800687947 */ /* 0x000fea000383ffff */
.L_x_60:
[----:B-1----:R1:W2:Y:S02]  /*84e0*/  SYNCS.PHASECHK.TRANS64.TRYWAIT P1, [R0+URZ+0x70], R2 ;  /* 0x00007002000075a7 */ /* 0x0022a400080211ff */
[----:B--2---:R-:W-:Y:S05]  /*84f0*/  @!P1 NANOSLEEP.SYNCS 0x989680 ;  /* 0x009896800000995d */ /* 0x004fea0003900000 */
[----:B------:R-:W2:Y:S02]  /*8500*/  @!P1 SYNCS.PHASECHK.TRANS64 P1, [R0+URZ+0x70], R2 ;  /* 0x00007002000095a7 */ /* 0x000ea400080210ff */
[----:B--2---:R-:W-:Y:S05]  /*8510*/  @!P1 BRA `(.L_x_60) ;  /* 0xfffffffc00f09947 */ /* 0x004fea000383ffff */
[----:B------:R-:W-:Y:S05]  /*8520*/  BRA `(.L_x_130) ;  /* 0xffffffac00fc7947 */ /* 0x000fea000383ffff */
.L_x_61:
[----:B------:R-:W-:-:S07]  /*8530*/  MOV R2, UR47 ;  /* 0x0000002f00027c02 */ /* 0x000fce0008000f00 */
.L_x_131:
[----:B-1----:R1:W2:Y:S02]  /*8540*/  SYNCS.PHASECHK.TRANS64.TRYWAIT P0, [R2+URZ+0xb0], R0 ;  /* 0x0000b000020075a7 */ /* 0x0022a400080011ff */
[----:B--2---:R-:W-:Y:S05]  /*8550*/  @!P0 NANOSLEEP.SYNCS 0x989680 ;  /* 0x009896800000895d */ /* 0x004fea0003900000 */
[----:B------:R-:W2:Y:S02]  /*8560*/  @!P0 SYNCS.PHASECHK.TRANS64 P0, [R2+URZ+0xb0], R0 ;  /* 0x0000b000020085a7 */ /* 0x000ea400080010ff */
[----:B--2---:R-:W-:Y:S05]  /*8570*/  @!P0 BRA `(.L_x_131) ;  /* 0xfffffffc00f08947 */ /* 0x004fea000383ffff */
[----:B------:R-:W-:Y:S05]  /*8580*/  BRA `(.L_x_132) ;  /* 0xffffffb000487947 */ /* 0x000fea000383ffff */
.L_x_64:
[----:B------:R-:W-:Y:S07]  /*8590*/  MOV R0, UR7 ;  /* 0x0000000700007c02 */ /* 0x000fee0008000f00 */
.L_x_133:
[----:B-1----:R1:W2:Y:S02]  /*85a0*/  SYNCS.PHASECHK.TRANS64.TRYWAIT P0, [R0+URZ], R2 ;  /* 0x00000002000075a7 */ /* 0x0022a400080011ff */
[----:B--2---:R-:W-:Y:S05]  /*85b0*/  @!P0 NANOSLEEP.SYNCS 0x989680 ;  /* 0x009896800000895d */ /* 0x004fea0003900000 */
[----:B------:R-:W2:Y:S02]  /*85c0*/  @!P0 SYNCS.PHASECHK.TRANS64 P0, [R0+URZ], R2 ;  /* 0x00000002000085a7 */ /* 0x000ea400080010ff */
[----:B--2---:R-:W-:Y:S05]  /*85d0*/  @!P0 BRA `(.L_x_133) ;  /* 0xfffffffc00f08947 */ /* 0x004fea000383ffff */
[----:B------:R-:W-:Y:S05]  /*85e0*/  BRA `(.L_x_63) ;  /* 0xffffffb000647947 */ /* 0x000fea000383ffff */
.L_x_67:
[----:B------:R-:W-:-:S07]  /*85f0*/  MOV R0, UR4 ;  /* 0x0000000400007c02 */ /* 0x000fce0008000f00 */
.L_x_134:
[----:B--2---:R2:W4:Y:S02]  /*8600*/  SYNCS.PHASECHK.TRANS64.TRYWAIT P0, [R0+URZ], R2 ;  /* 0x00000002000075a7 */ /* 0x00452400080011ff */
[----:B----4-:R-:W-:Y:S05]  /*8610*/  @!P0 NANOSLEEP.SYNCS 0x989680 ;  /* 0x009896800000895d */ /* 0x010fea0003900000 */
[----:B------:R-:W4:Y:S02]  /*8620*/  @!P0 SYNCS.PHASECHK.TRANS64 P0, [R0+URZ], R2 ;  /* 0x00000002000085a7 */ /* 0x000f2400080010ff */
[----:B----4-:R-:W-:Y:S05]  /*8630*/  @!P0 BRA `(.L_x_134) ;  /* 0xfffffffc00f08947 */ /* 0x010fea000383ffff */
[----:B------:R-:W-:Y:S05]  /*8640*/  BRA `(.L_x_135) ;  /* 0xffffffb400907947 */ /* 0x000fea000383ffff */
.L_x_68:
[----:B------:R-:W-:-:S07]  /*8650*/  MOV R0, UR5 ;  /* 0x0000000500007c02 */ /* 0x000fce0008000f00 */
.L_x_136:
[----:B-1----:R1:W2:Y:S02]  /*8660*/  SYNCS.PHASECHK.TRANS64.TRYWAIT P0, [R0+URZ], R3 ;  /* 0x00000003000075a7 */ /* 0x0022a400080011ff */
[----:B--2---:R-:W-:Y:S05]  /*8670*/  @!P0 NANOSLEEP.SYNCS 0x989680 ;  /* 0x009896800000895d */ /* 0x004fea0003900000 */
[----:B------:R-:W2:Y:S02]  /*8680*/  @!P0 SYNCS.PHASECHK.TRANS64 P0, [R0+URZ], R3 ;  /* 0x00000003000085a7 */ /* 0x000ea400080010ff */
[----:B--2---:R-:W-:Y:S05]  /*8690*/  @!P0 BRA `(.L_x_136) ;  /* 0xfffffffc00f08947 */ /* 0x004fea000383ffff */
[----:B------:R-:W-:Y:S05]  /*86a0*/  BRA `(.L_x_137) ;  /* 0xffffffb4009c7947 */ /* 0x000fea000383ffff */
.L_x_69:
[----:B------:R-:W-:-:S07]  /*86b0*/  MOV R0, UR5 ;  /* 0x0000000500007c02 */ /* 0x000fce0008000f00 */
.L_x_138:
[----:B-1----:R1:W2:Y:S02]  /*86c0*/  SYNCS.PHASECHK.TRANS64.TRYWAIT P0, [R0+URZ], R3 ;  /* 0x00000003000075a7 */ /* 0x0022a400080011ff */
[----:B--2---:R-:W-:Y:S05]  /*86d0*/  @!P0 NANOSLEEP.SYNCS 0x989680 ;  /* 0x009896800000895d */ /* 0x004fea0003900000 */
[----:B------:R-:W2:Y:S02]  /*86e0*/  @!P0 SYNCS.PHASECHK.TRANS64 P0, [R0+URZ], R3 ;  /* 0x00000003000085a7 */ /* 0x000ea400080010ff */
[----:B--2---:R-:W-:Y:S05]  /*86f0*/  @!P0 BRA `(.L_x_138) ;  /* 0xfffffffc00f08947 */ /* 0x004fea000383ffff */
[----:B------:R-:W-:Y:S05]  /*8700*/  BRA `(.L_x_139) ;  /* 0xffffffb400a87947 */ /* 0x000fea000383ffff */
.L_x_70:
[----:B-1----:R-:W-:-:S07]  /*8710*/  MOV R0, UR4 ;  /* 0x0000000400007c02 */ /* 0x002fce0008000f00 */
.L_x_140:
[----:B-1----:R1:W2:Y:S02]  /*8720*/  SYNCS.PHASECHK.TRANS64.TRYWAIT P0, [R0+URZ], R2 ;  /* 0x00000002000075a7 */ /* 0x0022a400080011ff */
[----:B--2---:R-:W-:Y:S05]  /*8730*/  @!P0 NANOSLEEP.SYNCS 0x989680 ;  /* 0x009896800000895d */ /* 0x004fea0003900000 */
[----:B------:R-:W2:Y:S02]  /*8740*/  @!P0 SYNCS.PHASECHK.TRANS64 P0, [R0+URZ], R2 ;  /* 0x00000002000085a7 */ /* 0x000ea400080010ff */
[----:B--2---:R-:W-:Y:S05]  /*8750*/  @!P0 BRA `(.L_x_140) ;  /* 0xfffffffc00f08947 */ /* 0x004fea000383ffff */
[----:B------:R-:W-:Y:S05]  /*8760*/  BRA `(.L_x_141) ;  /* 0xffffffb400b47947 */ /* 0x000fea000383ffff */
.L_x_75:
[----:B--2---:R2:W3:Y:S02]  /*8770*/  SYNCS.PHASECHK.TRANS64.TRYWAIT P0, [R3+URZ+0x70], R0 ;  /* 0x00007000030075a7 */ /* 0x0044e400080011ff */
[----:B---3--:R-:W-:Y:S05]  /*8780*/  @!P0 NANOSLEEP.SYNCS 0x989680 ;  /* 0x009896800000895d */ /* 0x008fea0003900000 */
[----:B------:R-:W3:Y:S02]  /*8790*/  @!P0 SYNCS.PHASECHK.TRANS64 P0, [R3+URZ+0x70], R0 ;  /* 0x00007000030085a7 */ /* 0x000ee400080010ff */
[----:B---3--:R-:W-:Y:S05]  /*87a0*/  @!P0 BRA `(.L_x_75) ;  /* 0xfffffffc00f08947 */ /* 0x008fea000383ffff */
[----:B------:R-:W-:Y:S05]  /*87b0*/  BRA `(.L_x_142) ;  /* 0xffffffb800d87947 */ /* 0x000fea000383ffff */
.L_x_78:
[----:B--2---:R-:W-:Y:S07]  /*87c0*/  MOV R0, UR6 ;  /* 0x0000000600007c02 */ /* 0x004fee0008000f00 */
.L_x_143:
[----:B--2---:R2:W3:Y:S02]  /*87d0*/  SYNCS.PHASECHK.TRANS64.TRYWAIT P1, [R0+URZ+0x68], R2 ;  /* 0x00006802000075a7 */ /* 0x0044e400080211ff */
[----:B---3--:R-:W-:Y:S05]  /*87e0*/  @!P1 NANOSLEEP.SYNCS 0x989680 ;  /* 0x009896800000995d */ /* 0x008fea0003900000 */
[----:B------:R-:W3:Y:S02]  /*87f0*/  @!P1 SYNCS.PHASECHK.TRANS64 P1, [R0+URZ+0x68], R2 ;  /* 0x00006802000095a7 */ /* 0x000ee400080210ff */
[----:B---3--:R-:W-:Y:S05]  /*8800*/  @!P1 BRA `(.L_x_143) ;  /* 0xfffffffc00f09947 */ /* 0x008fea000383ffff */
[----:B------:R-:W-:Y:S05]  /*8810*/  BRA `(.L_x_77) ;  /* 0xffffffc000487947 */ /* 0x000fea000383ffff */
.L_x_81:
[----:B------:R-:W-:Y:S07]  /*8820*/  MOV R2, UR7 ;  /* 0x0000000700027c02 */ /* 0x000fee0008000f00 */
.L_x_144:
[----:B--2---:R2:W3:Y:S02]  /*8830*/  SYNCS.PHASECHK.TRANS64.TRYWAIT P2, [R2+URZ+0x50], R0 ;  /* 0x00005000020075a7 */ /* 0x0044e400080411ff */
[----:B---3--:R-:W-:Y:S05]  /*8840*/  @!P2 NANOSLEEP.SYNCS 0x989680 ;  /* 0x009896800000a95d */ /* 0x008fea0003900000 */
[----:B------:R-:W3:Y:S02]  /*8850*/  @!P2 SYNCS.PHASECHK.TRANS64 P2, [R2+URZ+0x50], R0 ;  /* 0x000050000200a5a7 */ /* 0x000ee400080410ff */
[----:B---3--:R-:W-:Y:S05]  /*8860*/  @!P2 BRA `(.L_x_144) ;  /* 0xfffffffc00f0a947 */ /* 0x008fea000383ffff */
[----:B------:R-:W-:Y:S05]  /*8870*/  BRA `(.L_x_145) ;  /* 0xffffffc000a47947 */ /* 0x000fea000383ffff */
.L_x_83:
[----:B------:R-:W-:-:S07]  /*8880*/  MOV R0, UR4 ;  /* 0x0000000400007c02 */ /* 0x000fce0008000f00 */
.L_x_146:
[----:B---3--:R3:W4:Y:S02]  /*8890*/  SYNCS.PHASECHK.TRANS64.TRYWAIT P0, [R0+URZ], R2 ;  /* 0x00000002000075a7 */ /* 0x00872400080011ff */
[----:B----4-:R-:W-:Y:S05]  /*88a0*/  @!P0 NANOSLEEP.SYNCS 0x989680 ;  /* 0x009896800000895d */ /* 0x010fea0003900000 */
[----:B------:R-:W4:Y:S02]  /*88b0*/  @!P0 SYNCS.PHASECHK.TRANS64 P0, [R0+URZ], R2 ;  /* 0x00000002000085a7 */ /* 0x000f2400080010ff */
[----:B----4-:R-:W-:Y:S05]  /*88c0*/  @!P0 BRA `(.L_x_146) ;  /* 0xfffffffc00f08947 */ /* 0x010fea000383ffff */
[----:B------:R-:W-:Y:S05]  /*88d0*/  BRA `(.L_x_147) ;  /* 0xffffffc400b47947 */ /* 0x000fea000383ffff */
.L_x_85:
[----:B--2---:R2:W3:Y:S02]  /*88e0*/  SYNCS.PHASECHK.TRANS64.TRYWAIT P0, [R8+URZ+0x70], R0 ;  /* 0x00007000080075a7 */ /* 0x0044e400080011ff */
[----:B---3--:R-:W-:Y:S05]  /*88f0*/  @!P0 NANOSLEEP.SYNCS 0x989680 ;  /* 0x009896800000895d */ /* 0x008fea0003900000 */
[----:B------:R-:W3:Y:S02]  /*8900*/  @!P0 SYNCS.PHASECHK.TRANS64 P0, [R8+URZ+0x70], R0 ;  /* 0x00007000080085a7 */ /* 0x000ee400080010ff */
[----:B---3--:R-:W-:Y:S05]  /*8910*/  @!P0 BRA `(.L_x_85) ;  /* 0xfffffffc00f08947 */ /* 0x008fea000383ffff */
[----:B------:R-:W-:Y:S05]  /*8920*/  BRA `(.L_x_148) ;  /* 0xffffffc8008c7947 */ /* 0x000fea000383ffff */
.L_x_95:
[----:B-1----:R1:W2:Y:S02]  /*8930*/  SYNCS.PHASECHK.TRANS64.TRYWAIT P0, [R0+URZ+0x40], R3 ;  /* 0x00004003000075a7 */ /* 0x0022a400080011ff */
[----:B--2---:R-:W-:Y:S05]  /*8940*/  @!P0 NANOSLEEP.SYNCS 0x989680 ;  /* 0x009896800000895d */ /* 0x004fea0003900000 */
[----:B------:R-:W2:Y:S02]  /*8950*/  @!P0 SYNCS.PHASECHK.TRANS64 P0, [R0+URZ+0x40], R3 ;  /* 0x00004003000085a7 */ /* 0x000ea400080010ff */
[----:B--2---:R-:W-:Y:S05]  /*8960*/  @!P0 BRA `(.L_x_95) ;  /* 0xfffffffc00f08947 */ /* 0x004fea000383ffff */
[----:B------:R-:W-:Y:S05]  /*8970*/  BRA `(.L_x_94) ;  /* 0xffffffd400d07947 */ /* 0x000fea000383ffff */
.L_x_97:
[----:B-1----:R1:W3:Y:S02]  /*8980*/  SYNCS.PHASECHK.TRANS64.TRYWAIT P1, [R17+URZ+0x90], R4 ;  /* 0x00009004110075a7 */ /* 0x0022e400080211ff */
[----:B---3--:R-:W-:Y:S05]  /*8990*/  @!P1 NANOSLEEP.SYNCS 0x989680 ;  /* 0x009896800000995d */ /* 0x008fea0003900000 */
[----:B------:R-:W3:Y:S02]  /*89a0*/  @!P1 SYNCS.PHASECHK.TRANS64 P1, [R17+URZ+0x90], R4 ;  /* 0x00009004110095a7 */ /* 0x000ee400080210ff */
[----:B---3--:R-:W-:Y:S05]  /*89b0*/  @!P1 BRA `(.L_x_97) ;  /* 0xfffffffc00f09947 */ /* 0x008fea000383ffff */
[----:B------:R-:W-:Y:S05]  /*89c0*/  BRA `(.L_x_96) ;  /* 0xffffffd800587947 */ /* 0x000fea000383ffff */
        .weak           $__internal_0_$__cuda_sm10x_tcgen05_guardrail_trap_col_being_dealloced_not_returned_by_alloc
        .type           $__internal_0_$__cuda_sm10x_tcgen05_guardrail_trap_col_being_dealloced_not_returned_by_alloc,@function
        .size           $__internal_0_$__cuda_sm10x_tcgen05_guardrail_trap_col_being_dealloced_not_returned_by_alloc,($__internal_1_$__cuda_sm10x_tcgen05_guardrail_trap_phase_invalid_during_alloc - $__internal_0_$__cuda_sm10x_tcgen05_guardrail_trap_col_being_dealloced_not_returned_by_alloc)
$__internal_0_$__cuda_sm10x_tcgen05_guardrail_trap_col_being_dealloced_not_returned_by_alloc:
[----:B------:R-:W-:Y:S05]  /*89d0*/  BPT.TRAP 0x1 ;  /* 0x000000040000795c */ /* 0x000fea0000300000 */
[----:B------:R-:W-:-:S04]  /*89e0*/  HFMA2 R3, -RZ, RZ, 0, 0 ;  /* 0x00000000ff037431 */ /* 0x000fc800000001ff */
[----:B------:R-:W-:Y:S05]  /*89f0*/  RET.REL.NODEC R2 `(_ZN7cutlass13device_kernelINS_4gemm6kernel13GemmUniversalIN4cute5tupleIJiiiiEEENS1_10collective13CollectiveMmaINS1_35MainloopSm100TmaUmmaWarpSpecializedILi4ELi2ELi4ENS5_IJNS4_1CILi2EEENSA_ILi1EEESC_EEEEENS5_IJNSA_ILi64EEENSA_ILi112EEENSA_ILi128EEEEEENS_10bfloat16_tENS5_IJlSC_lEEESJ_SK_NS4_8TiledMMAINS4_8MMA_AtomIJNS4_20SM100_MMA_F16BF16_SSISJ_SJ_fLi64ELi112ELNS4_4UMMA5MajorE0ELSP_0ELNSO_7ScaleInE0ELSQ_0EEEEEENS4_6LayoutINS5_IJSC_SC_SC_EEENS5_IJNSA_ILi0EEESV_SV_EEEEENS5_IJNS4_10UnderscoreESY_SY_EEEEENS4_13SM90_TMA_LOADENS4_14ComposedLayoutINS4_7SwizzleILi3ELi4ELi3EEENS4_18smem_ptr_flag_bitsILi16EEENST_INS5_IJNSA_ILi8EEESF_EEENS5_IJSF_SC_EEEEEEEvNS4_8identityENS4_23SM90_TMA_LOAD_MULTICASTES1B_vS1C_EENS_8epilogue10collective18CollectiveEpilogueINS1F_23Sm100TmaWarpSpecializedILi2ELi1ELi56ELb1ELb0EEEJSI_NS5_IJNST_ISF_SC_EENST_ISG_SC_EEEEESJ_SK_SJ_SK_NS1F_6fusion15FusionCallbacksIS1J_NS1N_17LinearCombinationISJ_fSJ_fLNS_15FloatRoundStyleE2EEESI_S1M_JEEENS4_5SM1004TMEM4LOAD26SM100_TMEM_LOAD_16dp256b2xES11_NS12_INS13_ILi1ELi4ELi3EEES16_NST_INS5_IJS17_NSA_ILi16EEEEEENS5_IJS1Y_SC_EEEEEEENS4_17SM75_U32x4_LDSM_NENS4_14SM90_TMA_STOREES22_NS4_17SM90_U32x4_STSM_NENS4_39AutoVectorizingCopyWithAssumedAlignmentILi128EEEEEEvvEEEEvNT_6ParamsE) ;  /* 0xffffff7402807950 */ /* 0x000fea0003c3ffff */
        .weak           $__internal_1_$__cuda_sm10x_tcgen05_guardrail_trap_phase_invalid_during_alloc
        .type           $__internal_1_$__cuda_sm10x_tcgen05_guardrail_trap_phase_invalid_during_alloc,@function
        .size           $__internal_1_$__cuda_sm10x_tcgen05_guardrail_trap_phase_invalid_during_alloc,($__internal_2_$__cuda_sm10x_tcgen05_guardrail_trap_unallocated_columns_being_dealloced - $__internal_1_$__cuda_sm10x_tcgen05_guardrail_trap_phase_invalid_during_alloc)
$__internal_1_$__cuda_sm10x_tcgen05_guardrail_trap_phase_invalid_during_alloc:
[----:B------:R-:W-:Y:S05]  /*8a00*/  BPT.TRAP 0x1 ;  /* 0x000000040000795c */ /* 0x000fea0000300000 */
[----:B------:R-:W-:-:S04]  /*8a10*/  MOV R5, 0x0 ;  /* 0x0000000000057802 */ /* 0x000fc80000000f00 */
[----:B------:R-:W-:Y:S05]  /*8a20*/  RET.REL.NODEC R4 `(_ZN7cutlass13device_kernelINS_4gemm6kernel13GemmUniversalIN4cute5tupleIJiiiiEEENS1_10collective13CollectiveMmaINS1_35MainloopSm100TmaUmmaWarpSpecializedILi4ELi2ELi4ENS5_IJNS4_1CILi2EEENSA_ILi1EEESC_EEEEENS5_IJNSA_ILi64EEENSA_ILi112EEENSA_ILi128EEEEEENS_10bfloat16_tENS5_IJlSC_lEEESJ_SK_NS4_8TiledMMAINS4_8MMA_AtomIJNS4_20SM100_MMA_F16BF16_SSISJ_SJ_fLi64ELi112ELNS4_4UMMA5MajorE0ELSP_0ELNSO_7ScaleInE0ELSQ_0EEEEEENS4_6LayoutINS5_IJSC_SC_SC_EEENS5_IJNSA_ILi0EEESV_SV_EEEEENS5_IJNS4_10UnderscoreESY_SY_EEEEENS4_13SM90_TMA_LOADENS4_14ComposedLayoutINS4_7SwizzleILi3ELi4ELi3EEENS4_18smem_ptr_flag_bitsILi16EEENST_INS5_IJNSA_ILi8EEESF_EEENS5_IJSF_SC_EEEEEEEvNS4_8identityENS4_23SM90_TMA_LOAD_MULTICASTES1B_vS1C_EENS_8epilogue10collective18CollectiveEpilogueINS1F_23Sm100TmaWarpSpecializedILi2ELi1ELi56ELb1ELb0EEEJSI_NS5_IJNST_ISF_SC_EENST_ISG_SC_EEEEESJ_SK_SJ_SK_NS1F_6fusion15FusionCallbacksIS1J_NS1N_17LinearCombinationISJ_fSJ_fLNS_15FloatRoundStyleE2EEESI_S1M_JEEENS4_5SM1004TMEM4LOAD26SM100_TMEM_LOAD_16dp256b2xES11_NS12_INS13_ILi1ELi4ELi3EEES16_NST_INS5_IJS17_NSA_ILi16EEEEEENS5_IJS1Y_SC_EEEEEEENS4_17SM75_U32x4_LDSM_NENS4_14SM90_TMA_STOREES22_NS4_17SM90_U32x4_STSM_NENS4_39AutoVectorizingCopyWithAssumedAlignmentILi128EEEEEEvvEEEEvNT_6ParamsE) ;  /* 0xffffff7404747950 */ /* 0x000fea0003c3ffff */
        .weak           $__internal_2_$__cuda_sm10x_tcgen05_guardrail_trap_unallocated_columns_being_dealloced
        .type           $__internal_2_$__cuda_sm10x_tcgen05_guardrail_trap_unallocated_columns_being_dealloced,@function
        .size           $__internal_2_$__cuda_sm10x_tcgen05_guardrail_trap_unallocated_columns_being_dealloced,(.L_x_150 - $__internal_2_$__cuda_sm10x_tcgen05_guardrail_trap_unallocated_columns_being_dealloced)
$__internal_2_$__cuda_sm10x_tcgen05_guardrail_trap_unallocated_columns_being_dealloced:
[----:B------:R-:W-:Y:S05]  /*8a30*/  BPT.TRAP 0x1 ;  /* 0x000000040000795c */ /* 0x000fea0000300000 */
[----:B------:R-:W-:-:S04]  /*8a40*/  HFMA2 R3, -RZ, RZ, 0, 0 ;  /* 0x00000000ff037431 */ /* 0x000fc800000001ff */
[----:B------:R-:W-:Y:S05]  /*8a50*/  RET.REL.NODEC R2 `(_ZN7cutlass13device_kernelINS_4gemm6kernel13GemmUniversalIN4cute5tupleIJiiiiEEENS1_10collective13CollectiveMmaINS1_35MainloopSm100TmaUmmaWarpSpecializedILi4ELi2ELi4ENS5_IJNS4_1CILi2EEENSA_ILi1EEESC_EEEEENS5_IJNSA_ILi64EEENSA_ILi112EEENSA_ILi128EEEEEENS_10bfloat16_tENS5_IJlSC_lEEESJ_SK_NS4_8TiledMMAINS4_8MMA_AtomIJNS4_20SM100_MMA_F16BF16_SSISJ_SJ_fLi64ELi112ELNS4_4UMMA5MajorE0ELSP_0ELNSO_7ScaleInE0ELSQ_0EEEEEENS4_6LayoutINS5_IJSC_SC_SC_EEENS5_IJNSA_ILi0EEESV_SV_EEEEENS5_IJNS4_10UnderscoreESY_SY_EEEEENS4_13SM90_TMA_LOADENS4_14ComposedLayoutINS4_7SwizzleILi3ELi4ELi3EEENS4_18smem_ptr_flag_bitsILi16EEENST_INS5_IJNSA_ILi8EEESF_EEENS5_IJSF_SC_EEEEEEEvNS4_8identityENS4_23SM90_TMA_LOAD_MULTICASTES1B_vS1C_EENS_8epilogue10collective18CollectiveEpilogueINS1F_23Sm100TmaWarpSpecializedILi2ELi1ELi56ELb1ELb0EEEJSI_NS5_IJNST_ISF_SC_EENST_ISG_SC_EEEEESJ_SK_SJ_SK_NS1F_6fusion15FusionCallbacksIS1J_NS1N_17LinearCombinationISJ_fSJ_fLNS_15FloatRoundStyleE2EEESI_S1M_JEEENS4_5SM1004TMEM4LOAD26SM100_TMEM_LOAD_16dp256b2xES11_NS12_INS13_ILi1ELi4ELi3EEES16_NST_INS5_IJS17_NSA_ILi16EEEEEENS5_IJS1Y_SC_EEEEEEENS4_17SM75_U32x4_LDSM_NENS4_14SM90_TMA_STOREES22_NS4_17SM90_U32x4_STSM_NENS4_39AutoVectorizingCopyWithAssumedAlignmentILi128EEEEEEvvEEEEvNT_6ParamsE) ;  /* 0xffffff7402687950 */ /* 0x000fea0003c3ffff */
.L_x_149:
[----:B------:R-:W-:-:S00]  /*8a60*/  BRA `(.L_x_149) ;  /* 0xfffffffc00fc7947 */ /* 0x000fc0000383ffff */
[----:B------:R-:W-:-:S00]  /*8a70*/  NOP ;  /* 0x0000000000007918 */ /* 0x000fc00000000000 */
        /* <DEDUP_REMOVED lines=8> */
.L_x_150:


//--------------------- .nv.global.init           --------------------------
	.section	.nv.global.init,"aw",@progbits
.nv.global.init:
	.type		$str$27,@object
	.size		$str$27,($str$28 - $str$27)
$str$27:
        /*0000*/ 	.byte	0x28, 0x61, 0x64, 0x64, 0x72, 0x65, 0x73, 0x73, 0x20, 0x26, 0x20, 0x6d, 0x61, 0x73, 0x6b, 0x29
        /*0010*/ 	.byte	0x20, 0x3d, 0x3d, 0x20, 0x30, 0x00
	.type		$str$28,@object
	.size		$str$28,($str$26 - $str$28)
$str$28:
        /*0016*/ 	.byte	0x2f, 0x74, 0x6d, 0x70, 0x2f, 0x63, 0x75, 0x74, 0x6c, 0x61, 0x73, 0x73, 0x5f, 0x73, 0x77, 0x65
        /*0026*/ 	.byte	0x65, 0x70, 0x5f, 0x73, 0x72, 0x63, 0x2f, 0x69, 0x6e, 0x63, 0x6c, 0x75, 0x64, 0x65, 0x2f, 0x63
        /*0036*/ 	.byte	0x75, 0x74, 0x65, 0x2f, 0x70, 0x6f, 0x69, 0x6e, 0x74, 0x65, 0x72, 0x5f, 0x66, 0x6c, 0x61, 0x67
        /*0046*/ 	.byte	0x67, 0x65, 0x64, 0x2e, 0x68, 0x70, 0x70, 0x00
	.type		$str$26,@object
	.size		$str$26,($str$25 - $str$26)
$str$26:
        /*004e*/ 	.byte	0x2f, 0x74, 0x6d, 0x70, 0x2f, 0x63, 0x75, 0x74, 0x6c, 0x61, 0x73, 0x73, 0x5f, 0x73, 0x77, 0x65
        /*005e*/ 	.byte	0x65, 0x70, 0x5f, 0x73, 0x72, 0x63, 0x2f, 0x69, 0x6e, 0x63, 0x6c, 0x75, 0x64, 0x65, 0x2f, 0x63
        /*006e*/ 	.byte	0x75, 0x74, 0x65, 0x2f, 0x61, 0x74, 0x6f, 0x6d, 0x2f, 0x63, 0x6f, 0x70, 0x79, 0x5f, 0x74, 0x72
        /*007e*/ 	.byte	0x61, 0x69, 0x74, 0x73, 0x5f, 0x73, 0x6d, 0x31, 0x30, 0x30, 0x2e, 0x68, 0x70, 0x70, 0x00
	.type		$str$25,@object
	.size		$str$25,(__unnamed_1 - $str$25)
$str$25:
        /*008d*/ 	.byte	0x28, 0x28, 0x75, 0x69, 0x6e, 0x74, 0x33, 0x32, 0x5f, 0x74, 0x28, 0x74, 0x68, 0x72, 0x65, 0x61
        /*009d*/ 	.byte	0x64, 0x49, 0x64, 0x78, 0x2e, 0x78, 0x29, 0x20, 0x2f, 0x20, 0x33, 0x32, 0x29, 0x20, 0x25, 0x20
        /*00ad*/ 	.byte	0x34, 0x29, 0x20, 0x3d, 0x3d, 0x20, 0x28, 0x28, 0x28, 0x74, 0x6d, 0x65, 0x6d, 0x5f, 0x61, 0x64
        /*00bd*/ 	.byte	0x64, 0x72, 0x20, 0x3e, 0x3e, 0x20, 0x31, 0x36, 0x29, 0x20, 0x2f, 0x20, 0x33, 0x32, 0x29, 0x20
        /*00cd*/ 	.byte	0x25, 0x20, 0x34, 0x29, 0x00
	.type		__unnamed_1,@object
	.size		__unnamed_1,(__unnamed_2 - __unnamed_1)
__unnamed_1:
        /*00d2*/ 	.byte	0x61, 0x75, 0x74, 0x6f, 0x20, 0x63, 0x75, 0x74, 0x65, 0x3a, 0x3a, 0x61, 0x73, 0x5f, 0x70, 0x6f
        /* <DEDUP_REMOVED lines=24> */
        /*0262*/ 	.byte	0x43, 0x3c, 0x37, 0x31, 0x36, 0x38, 0x3e, 0x3e, 0x3e, 0x3e, 0x5d, 0x00
	.type		__unnamed_2,@object
	.size		__unnamed_2,(.L_2 - __unnamed_2)
__unnamed_2:
        /* <DEDUP_REMOVED lines=42> */
        /*050e*/ 	.byte	0x3e, 0x5d, 0x00
.L_2:


//--------------------- .nv.shared._ZN7cutlass13device_kernelINS_4gemm6kernel13GemmUniversalIN4cute5tupleIJiiiiEEENS1_10collective13CollectiveMmaINS1_35MainloopSm100TmaUmmaWarpSpecializedILi4ELi2ELi4ENS5_IJNS4_1CILi2EEENSA_ILi1EEESC_EEEEENS5_IJNSA_ILi64EEENSA_ILi112EEENSA_ILi128EEEEEENS_10bfloat16_tENS5_IJlSC_lEEESJ_SK_NS4_8TiledMMAINS4_8MMA_AtomIJNS4_20SM100_MMA_F16BF16_SSISJ_SJ_fLi64ELi112ELNS4_4UMMA5MajorE0ELSP_0ELNSO_7ScaleInE0ELSQ_0EEEEEENS4_6LayoutINS5_IJSC_SC_SC_EEENS5_IJNSA_ILi0EEESV_SV_EEEEENS5_IJNS4_10UnderscoreESY_SY_EEEEENS4_13SM90_TMA_LOADENS4_14ComposedLayoutINS4_7SwizzleILi3ELi4ELi3EEENS4_18smem_ptr_flag_bitsILi16EEENST_INS5_IJNSA_ILi8EEESF_EEENS5_IJSF_SC_EEEEEEEvNS4_8identityENS4_23SM90_TMA_LOAD_MULTICASTES1B_vS1C_EENS_8epilogue10collective18CollectiveEpilogueINS1F_23Sm100TmaWarpSpecializedILi2ELi1ELi56ELb1ELb0EEEJSI_NS5_IJNST_ISF_SC_EENST_ISG_SC_EEEEESJ_SK_SJ_SK_NS1F_6fusion15FusionCallbacksIS1J_NS1N_17LinearCombinationISJ_fSJ_fLNS_15FloatRoundStyleE2EEESI_S1M_JEEENS4_5SM1004TMEM4LOAD26SM100_TMEM_LOAD_16dp256b2xES11_NS12_INS13_ILi1ELi4ELi3EEES16_NST_INS5_IJS17_NSA_ILi16EEEEEENS5_IJS1Y_SC_EEEEEEENS4_17SM75_U32x4_LDSM_NENS4_14SM90_TMA_STOREES22_NS4_17SM90_U32x4_STSM_NENS4_39AutoVectorizingCopyWithAssumedAlignmentILi128EEEEEEvvEEEEvNT_6ParamsE --------------------------
	.section	.nv.shared._ZN7cutlass13device_kernelINS_4gemm6kernel13GemmUniversalIN4cute5tupleIJiiiiEEENS1_10collective13CollectiveMmaINS1_35MainloopSm100TmaUmmaWarpSpecializedILi4ELi2ELi4ENS5_IJNS4_1CILi2EEENSA_ILi1EEESC_EEEEENS5_IJNSA_ILi64EEENSA_ILi112EEENSA_ILi128EEEEEENS_10bfloat16_tENS5_IJlSC_lEEESJ_SK_NS4_8TiledMMAINS4_8MMA_AtomIJNS4_20SM100_MMA_F16BF16_SSISJ_SJ_fLi64ELi112ELNS4_4UMMA5MajorE0ELSP_0ELNSO_7ScaleInE0ELSQ_0EEEEEENS4_6LayoutINS5_IJSC_SC_SC_EEENS5_IJNSA_ILi0EEESV_SV_EEEEENS5_IJNS4_10UnderscoreESY_SY_EEEEENS4_13SM90_TMA_LOADENS4_14ComposedLayoutINS4_7SwizzleILi3ELi4ELi3EEENS4_18smem_ptr_flag_bitsILi16EEENST_INS5_IJNSA_ILi8EEESF_EEENS5_IJSF_SC_EEEEEEEvNS4_8identityENS4_23SM90_TMA_LOAD_MULTICASTES1B_vS1C_EENS_8epilogue10collective18CollectiveEpilogueINS1F_23Sm100TmaWarpSpecializedILi2ELi1ELi56ELb1ELb0EEEJSI_NS5_IJNST_ISF_SC_EENST_ISG_SC_EEEEESJ_SK_SJ_SK_NS1F_6fusion15FusionCallbacksIS1J_NS1N_17LinearCombinationISJ_fSJ_fLNS_15FloatRoundStyleE2EEESI_S1M_JEEENS4_5SM1004TMEM4LOAD26SM100_TMEM_LOAD_16dp256b2xES11_NS12_INS13_ILi1ELi4ELi3EEES16_NST_INS5_IJS17_NSA_ILi16EEEEEENS5_IJS1Y_SC_EEEEEEENS4_17SM75_U32x4_LDSM_NENS4_14SM90_TMA_STOREES22_NS4_17SM90_U32x4_STSM_NENS4_39AutoVectorizingCopyWithAssumedAlignmentILi128EEEEEEvvEEEEvNT_6ParamsE,"aw",@nobits
	.sectionflags	@""
	.align	16
	.zero		1024


//--------------------- .nv.shared.reserved.0     --------------------------
	.section	.nv.shared.reserved.0,"aw",@nobits
	.weak		__nv_reservedSMEM_offset_0_alias
	.size		__nv_reservedSMEM_offset_0_alias, 0, 64
	.other		__nv_reservedSMEM_offset_0_alias,@"STO_CUDA_RESERVED_SHARED STV_DEFAULT"
__nv_reservedSMEM_offset_0_alias:
	.zero		0
.nv.shared.reserved.0:
	.zero		64
	.weak		__nv_reservedSMEM_tcgen05_partition
	.type		__nv_reservedSMEM_tcgen05_partition,@object
	.size		__nv_reservedSMEM_tcgen05_partition,(.L_0 - __nv_reservedSMEM_tcgen05_partition)
__nv_reservedSMEM_tcgen05_partition:
	.zero		32
.L_0:


//--------------------- .nv.global                --------------------------
	.section	.nv.global,"aw",@nobits
.nv.global:
	.type		_ZN40_INTERNAL_2eaf15a0_4_k_cu_5207947c_182294cute1_E,@object
	.size		_ZN40_INTERNAL_2eaf15a0_4_k_cu_5207947c_182294cute1_E,(_ZN40_INTERNAL_2eaf15a0_4_k_cu_5207947c_182294cuda3std3__45__cpo6cbeginE - _ZN40_INTERNAL_2eaf15a0_4_k_cu_5207947c_182294cute1_E)
_ZN40_INTERNAL_2eaf15a0_4_k_cu_5207947c_182294cute1_E:
	.zero		1
	.type		_ZN40_INTERNAL_2eaf15a0_4_k_cu_5207947c_182294cuda3std3__45__cpo6cbeginE,@object
	.size		_ZN40_INTERNAL_2eaf15a0_4_k_cu_5207947c_182294cuda3std3__45__cpo6cbeginE,(_ZN40_INTERNAL_2eaf15a0_4_k_cu_5207947c_182294cuda3std3__48in_placeE - _ZN40_INTERNAL_2eaf15a0_4_k_cu_5207947c_182294cuda3std3__45__cpo6cbeginE)
_ZN40_INTERNAL_2eaf15a0_4_k_cu_5207947c_182294cuda3std3__45__cpo6cbeginE:
	.zero		1
	.type		_ZN40_INTERNAL_2eaf15a0_4_k_cu_5207947c_182294cuda3std3__48in_placeE,@object
	.size		_ZN40_INTERNAL_2eaf15a0_4_k_cu_5207947c_182294cuda3std3__48in_placeE,(_ZN40_INTERNAL_2eaf15a0_4_k_cu_5207947c_182294cuda3std6ranges3__45__cpo9iter_moveE - _ZN40_INTERNAL_2eaf15a0_4_k_cu_5207947c_182294cuda3std3__48in_placeE)
_ZN40_INTERNAL_2eaf15a0_4_k_cu_5207947c_182294cuda3std3__48in_placeE:
	.zero		1
	.type		_ZN40_INTERNAL_2eaf15a0_4_k_cu_5207947c_182294cuda3std6ranges3__45__cpo9iter_moveE,@object
	.size		_ZN40_INTERNAL_2eaf15a0_4_k_cu_5207947c_182294cuda3std6ranges3__45__cpo9iter_moveE,(_ZN40_INTERNAL_2eaf15a0_4_k_cu_5207947c_182294cuda3std3__45__cpo5beginE - _ZN40_INTERNAL_2eaf15a0_4_k_cu_5207947c_182294cuda3std6ranges3__45__cpo9iter_moveE)
_ZN40_INTERNAL_2eaf15a0_4_k_cu_5207947c_182294cuda3std6ranges3__45__cpo9iter_moveE:
	.zero		1
	.type		_ZN40_INTERNAL_2eaf15a0_4_k_cu_5207947c_182294cuda3std3__45__cpo5beginE,@object
	.size		_ZN40_INTERNAL_2eaf15a0_4_k_cu_5207947c_182294cuda3std3__45__cpo5beginE,(_ZN40_INTERNAL_2eaf15a0_4_k_cu_5207947c_182294cuda3std3__442_GLOBAL__N__2eaf15a0_4_k_cu_5207947c_182296ignoreE - _ZN40_INTERNAL_2eaf15a0_4_k_cu_5207947c_182294cuda3std3__45__cpo5beginE)
_ZN40_INTERNAL_2eaf15a0_4_k_cu_5207947c_182294cuda3std3__45__cpo5beginE:
	.zero		1
	.type		_ZN40_INTERNAL_2eaf15a0_4_k_cu_5207947c_182294cuda3std3__442_GLOBAL__N__2eaf15a0_4_k_cu_5207947c_182296ignoreE,@object
	.size		_ZN40_INTERNAL_2eaf15a0_4_k_cu_5207947c_182294cuda3std3__442_GLOBAL__N__2eaf15a0_4_k_cu_5207947c_182296ignoreE,(_ZN40_INTERNAL_2eaf15a0_4_k_cu_5207947c_182294cute7productE - _ZN40_INTERNAL_2eaf15a0_4_k_cu_5207947c_182294cuda3std3__442_GLOBAL__N__2eaf15a0_4_k_cu_5207947c_182296ignoreE)
_ZN40_INTERNAL_2eaf15a0_4_k_cu_5207947c_182294cuda3std3__442_GLOBAL__N__2eaf15a0_4_k_cu_5207947c_182296ignoreE:
	.zero		1
	.type		_ZN40_INTERNAL_2eaf15a0_4_k_cu_5207947c_182294cute7productE,@object
	.size		_ZN40_INTERNAL_2eaf15a0_4_k_cu_5207947c_182294cute7productE,(_ZN40_INTERNAL_2eaf15a0_4_k_cu_5207947c_182294cuda3std3__45__cpo3endE - _ZN40_INTERNAL_2eaf15a0_4_k_cu_5207947c_182294cute7productE)
_ZN40_INTERNAL_2eaf15a0_4_k_cu_5207947c_182294cute7productE:
	.zero		1
	.type		_ZN40_INTERNAL_2eaf15a0_4_k_cu_5207947c_182294cuda3std3__45__cpo3endE,@object
	.size		_ZN40_INTERNAL_2eaf15a0_4_k_cu_5207947c_182294cuda3std3__45__cpo3endE,(_ZN40_INTERNAL_2eaf15a0_4_k_cu_5207947c_182294cuda3std3__419piecewise_constructE - _ZN40_INTERNAL_2eaf15a0_4_k_cu_5207947c_182294cuda3std3__45__cpo3endE)
_ZN40_INTERNAL_2eaf15a0_4_k_cu_5207947c_182294cuda3std3__45__cpo3endE:
	.zero		1
	.type		_ZN40_INTERNAL_2eaf15a0_4_k_cu_5207947c_182294cuda3std3__419piecewise_constructE,@object
	.size		_ZN40_INTERNAL_2eaf15a0_4_k_cu_5207947c_182294cuda3std3__419piecewise_constructE,(_ZN40_INTERNAL_2eaf15a0_4_k_cu_5207947c_182294cuda3std3__45__cpo4cendE - _ZN40_INTERNAL_2eaf15a0_4_k_cu_5207947c_182294cuda3std3__419piecewise_constructE)
_ZN40_INTERNAL_2eaf15a0_4_k_cu_5207947c_182294cuda3std3__419piecewise_constructE:
	.zero		1
	.type		_ZN40_INTERNAL_2eaf15a0_4_k_cu_5207947c_182294cuda3std3__45__cpo4cendE,@object
	.size		_ZN40_INTERNAL_2eaf15a0_4_k_cu_5207947c_182294cuda3std3__45__cpo4cendE,(_ZN40_INTERNAL_2eaf15a0_4_k_cu_5207947c_182294cuda3std6ranges3__45__cpo4swapE - _ZN40_INTERNAL_2eaf15a0_4_k_cu_5207947c_182294cuda3std3__45__cpo4cendE)
_ZN40_INTERNAL_2eaf15a0_4_k_cu_5207947c_182294cuda3std3__45__cpo4cendE:
	.zero		1
	.type		_ZN40_INTERNAL_2eaf15a0_4_k_cu_5207947c_182294cuda3std6ranges3__45__cpo4swapE,@object
	.size		_ZN40_INTERNAL_2eaf15a0_4_k_cu_5207947c_182294cuda3std6ranges3__45__cpo4swapE,(.L_10 - _ZN40_INTERNAL_2eaf15a0_4_k_cu_5207947c_182294cuda3std6ranges3__45__cpo4swapE)
_ZN40_INTERNAL_2eaf15a0_4_k_cu_5207947c_182294cuda3std6ranges3__45__cpo4swapE:
	.zero		1
.L_10:


//--------------------- .nv.constant0._ZN7cutlass13device_kernelINS_4gemm6kernel13GemmUniversalIN4cute5tupleIJiiiiEEENS1_10collective13CollectiveMmaINS1_35MainloopSm100TmaUmmaWarpSpecializedILi4ELi2ELi4ENS5_IJNS4_1CILi2EEENSA_ILi1EEESC_EEEEENS5_IJNSA_ILi64EEENSA_ILi112EEENSA_ILi128EEEEEENS_10bfloat16_tENS5_IJlSC_lEEESJ_SK_NS4_8TiledMMAINS4_8MMA_AtomIJNS4_20SM100_MMA_F16BF16_SSISJ_SJ_fLi64ELi112ELNS4_4UMMA5MajorE0ELSP_0ELNSO_7ScaleInE0ELSQ_0EEEEEENS4_6LayoutINS5_IJSC_SC_SC_EEENS5_IJNSA_ILi0EEESV_SV_EEEEENS5_IJNS4_10UnderscoreESY_SY_EEEEENS4_13SM90_TMA_LOADENS4_14ComposedLayoutINS4_7SwizzleILi3ELi4ELi3EEENS4_18smem_ptr_flag_bitsILi16EEENST_INS5_IJNSA_ILi8EEESF_EEENS5_IJSF_SC_EEEEEEEvNS4_8identityENS4_23SM90_TMA_LOAD_MULTICASTES1B_vS1C_EENS_8epilogue10collective18CollectiveEpilogueINS1F_23Sm100TmaWarpSpecializedILi2ELi1ELi56ELb1ELb0EEEJSI_NS5_IJNST_ISF_SC_EENST_ISG_SC_EEEEESJ_SK_SJ_SK_NS1F_6fusion15FusionCallbacksIS1J_NS1N_17LinearCombinationISJ_fSJ_fLNS_15FloatRoundStyleE2EEESI_S1M_JEEENS4_5SM1004TMEM4LOAD26SM100_TMEM_LOAD_16dp256b2xES11_NS12_INS13_ILi1ELi4ELi3EEES16_NST_INS5_IJS17_NSA_ILi16EEEEEENS5_IJS1Y_SC_EEEEEEENS4_17SM75_U32x4_LDSM_NENS4_14SM90_TMA_STOREES22_NS4_17SM90_U32x4_STSM_NENS4_39AutoVectorizingCopyWithAssumedAlignmentILi128EEEEEEvvEEEEvNT_6ParamsE --------------------------
	.section	.nv.constant0._ZN7cutlass13device_kernelINS_4gemm6kernel13GemmUniversalIN4cute5tupleIJiiiiEEENS1_10collective13CollectiveMmaINS1_35MainloopSm100TmaUmmaWarpSpecializedILi4ELi2ELi4ENS5_IJNS4_1CILi2EEENSA_ILi1EEESC_EEEEENS5_IJNSA_ILi64EEENSA_ILi112EEENSA_ILi128EEEEEENS_10bfloat16_tENS5_IJlSC_lEEESJ_SK_NS4_8TiledMMAINS4_8MMA_AtomIJNS4_20SM100_MMA_F16BF16_SSISJ_SJ_fLi64ELi112ELNS4_4UMMA5MajorE0ELSP_0ELNSO_7ScaleInE0ELSQ_0EEEEEENS4_6LayoutINS5_IJSC_SC_SC_EEENS5_IJNSA_ILi0EEESV_SV_EEEEENS5_IJNS4_10UnderscoreESY_SY_EEEEENS4_13SM90_TMA_LOADENS4_14ComposedLayoutINS4_7SwizzleILi3ELi4ELi3EEENS4_18smem_ptr_flag_bitsILi16EEENST_INS5_IJNSA_ILi8EEESF_EEENS5_IJSF_SC_EEEEEEEvNS4_8identityENS4_23SM90_TMA_LOAD_MULTICASTES1B_vS1C_EENS_8epilogue10collective18CollectiveEpilogueINS1F_23Sm100TmaWarpSpecializedILi2ELi1ELi56ELb1ELb0EEEJSI_NS5_IJNST_ISF_SC_EENST_ISG_SC_EEEEESJ_SK_SJ_SK_NS1F_6fusion15FusionCallbacksIS1J_NS1N_17LinearCombinationISJ_fSJ_fLNS_15FloatRoundStyleE2EEESI_S1M_JEEENS4_5SM1004TMEM4LOAD26SM100_TMEM_LOAD_16dp256b2xES11_NS12_INS13_ILi1ELi4ELi3EEES16_NST_INS5_IJS17_NSA_ILi16EEEEEENS5_IJS1Y_SC_EEEEEEENS4_17SM75_U32x4_LDSM_NENS4_14SM90_TMA_STOREES22_NS4_17SM90_U32x4_STSM_NENS4_39AutoVectorizingCopyWithAssumedAlignmentILi128EEEEEEvvEEEEvNT_6ParamsE,"a",@progbits
	.sectionflags	@""
	.align	4
.nv.constant0._ZN7cutlass13device_kernelINS_4gemm6kernel13GemmUniversalIN4cute5tupleIJiiiiEEENS1_10collective13CollectiveMmaINS1_35MainloopSm100TmaUmmaWarpSpecializedILi4ELi2ELi4ENS5_IJNS4_1CILi2EEENSA_ILi1EEESC_EEEEENS5_IJNSA_ILi64EEENSA_ILi112EEENSA_ILi128EEEEEENS_10bfloat16_tENS5_IJlSC_lEEESJ_SK_NS4_8TiledMMAINS4_8MMA_AtomIJNS4_20SM100_MMA_F16BF16_SSISJ_SJ_fLi64ELi112ELNS4_4UMMA5MajorE0ELSP_0ELNSO_7ScaleInE0ELSQ_0EEEEEENS4_6LayoutINS5_IJSC_SC_SC_EEENS5_IJNSA_ILi0EEESV_SV_EEEEENS5_IJNS4_10UnderscoreESY_SY_EEEEENS4_13SM90_TMA_LOADENS4_14ComposedLayoutINS4_7SwizzleILi3ELi4ELi3EEENS4_18smem_ptr_flag_bitsILi16EEENST_INS5_IJNSA_ILi8EEESF_EEENS5_IJSF_SC_EEEEEEEvNS4_8identityENS4_23SM90_TMA_LOAD_MULTICASTES1B_vS1C_EENS_8epilogue10collective18CollectiveEpilogueINS1F_23Sm100TmaWarpSpecializedILi2ELi1ELi56ELb1ELb0EEEJSI_NS5_IJNST_ISF_SC_EENST_ISG_SC_EEEEESJ_SK_SJ_SK_NS1F_6fusion15FusionCallbacksIS1J_NS1N_17LinearCombinationISJ_fSJ_fLNS_15FloatRoundStyleE2EEESI_S1M_JEEENS4_5SM1004TMEM4LOAD26SM100_TMEM_LOAD_16dp256b2xES11_NS12_INS13_ILi1ELi4ELi3EEES16_NST_INS5_IJS17_NSA_ILi16EEEEEENS5_IJS1Y_SC_EEEEEEENS4_17SM75_U32x4_LDSM_NENS4_14SM90_TMA_STOREES22_NS4_17SM90_U32x4_STSM_NENS4_39AutoVectorizingCopyWithAssumedAlignmentILi128EEEEEEvvEEEEvNT_6ParamsE:
	.zero		2944


//--------------------- SYMBOLS --------------------------

	.type		.nv.reservedSmem.offset0,@object
	.size		.nv.reservedSmem.offset0,0x4
	.type		.nv.reservedSmem.cap,@object
	.size		.nv.reservedSmem.cap,0x4
	.type		__assertfail,@function
